	.target	sm_100a

	.elftype	@"ET_EXEC"


//--------------------- .note.nv.tkinfo           --------------------------
	.section	.note.nv.tkinfo,"",@"SHT_NOTE"
	.sectionflags	@"SHF_NOTE_NV_TKINFO"
	.tkinfo
        /*0018*/ 	.word	0x00000002
        /*0030*/ 	.string	""
        /*0030*/ 	.string	"ptxas"
        /*0030*/ 	.string	"Cuda compilation tools, release 13.0, V13.0.88"
        /*0030*/ 	.string	"Build cuda_13.0.r13.0/compiler.36424714_0"
        /*0030*/ 	.string	"-arch sm_100a -m 64 "



//--------------------- .note.nv.cuinfo           --------------------------
	.section	.note.nv.cuinfo,"",@"SHT_NOTE"
	.sectionflags	@"SHF_NOTE_NV_CUINFO"
        /*0018*/ 	.short	0x0002
        /*001a*/ 	.short	0x0064
        /*001c*/ 	.short	0x0082
	.zero		2


//--------------------- .nv.info                  --------------------------
	.section	.nv.info,"",@"SHT_CUDA_INFO"
	.align	4


	//----- nvinfo : EIATTR_REGCOUNT
	.align		4
        /*0000*/ 	.byte	0x04, 0x2f
        /*0002*/ 	.short	(.L_20 - .L_19)
	.align		4
.L_19:
        /*0004*/ 	.word	index@(_ZN7cutlass13device_kernelINS_4gemm6kernel13GemmUniversalIN4cute5tupleIJiiiiEEENS1_10collective13CollectiveMmaINS1_35MainloopSm100TmaUmmaWarpSpecializedILi4ELi2ELi2ENS5_IJNS4_1CILi2EEENSA_ILi1EEESC_EEEEENS5_IJNSA_ILi256EEESF_NSA_ILi32EEEEEEaNS5_IJlSC_lEEEaSI_NS4_8TiledMMAINS4_8MMA_AtomIJNS4_21SM100_MMA_S8_2x1SM_SSIaaiLi256ELi256ELNS4_4UMMA5MajorE0ELSN_0ELNSM_8SaturateE0EEEEEENS4_6LayoutINS5_IJSC_SC_SC_EEENS5_IJNSA_ILi0EEEST_ST_EEEEENS5_IJNS4_10UnderscoreESW_SW_EEEEENS4_18SM100_TMA_2SM_LOADENS4_14ComposedLayoutINS4_7SwizzleILi1ELi4ELi3EEENS4_18smem_ptr_flag_bitsILi8EEENSR_INS5_IJNSA_ILi8EEESG_EEENS5_IJSG_SC_EEEEEEEvNS4_8identityESZ_S19_vS1A_EENS_8epilogue10collective18CollectiveEpilogueINS1C_23Sm100TmaWarpSpecializedILi4ELi2ELi64ELb0ELb0EEEJNS5_IJNSA_ILi128EEESF_SG_EEENS5_IJNSR_IS1H_SC_EENSR_INSA_ILi64EEESC_EEEEEaSI_aSI_NS1C_6fusion15FusionCallbacksIS1G_NS1N_17LinearCombinationIaiaiLNS_15FloatRoundStyleE2EEES1I_S1M_JEEENS4_5SM1004TMEM4LOAD26SM100_TMEM_LOAD_32dp32b64xENS4_13SM90_TMA_LOADENS10_INS11_ILi2ELi4ELi3EEES14_NSR_INS5_IJS15_S1K_EEENS5_IJS1K_SC_EEEEEEENS4_39AutoVectorizingCopyWithAssumedAlignmentILi128EEENS4_14SM90_TMA_STOREES22_S24_S24_EEEvvEEEEvNT_6ParamsE)
        /*0008*/ 	.word	0x000000b2


	//----- nvinfo : EIATTR_FRAME_SIZE
	.align		4
.L_20:
        /*000c*/ 	.byte	0x04, 0x11
        /*000e*/ 	.short	(.L_22 - .L_21)
	.align		4
.L_21:
        /*0010*/ 	.word	index@($__internal_2_$__cuda_sm10x_tcgen05_guardrail_trap_unallocated_columns_being_dealloced)
        /*0014*/ 	.word	0x00000000


	//----- nvinfo : EIATTR_FRAME_SIZE
	.align		4
.L_22:
        /*0018*/ 	.byte	0x04, 0x11
        /*001a*/ 	.short	(.L_24 - .L_23)
	.align		4
.L_23:
        /*001c*/ 	.word	index@($__internal_1_$__cuda_sm10x_tcgen05_guardrail_trap_phase_invalid_during_alloc)
        /*0020*/ 	.word	0x00000000


	//----- nvinfo : EIATTR_FRAME_SIZE
	.align		4
.L_24:
        /*0024*/ 	.byte	0x04, 0x11
        /*0026*/ 	.short	(.L_26 - .L_25)
	.align		4
.L_25:
        /*0028*/ 	.word	index@($__internal_0_$__cuda_sm10x_tcgen05_guardrail_trap_col_being_dealloced_not_returned_by_alloc)
        /*002c*/ 	.word	0x00000000


	//----- nvinfo : EIATTR_FRAME_SIZE
	.align		4
.L_26:
        /*0030*/ 	.byte	0x04, 0x11
        /*0032*/ 	.short	(.L_28 - .L_27)
	.align		4
.L_27:
        /*0034*/ 	.word	index@(_ZN7cutlass13device_kernelINS_4gemm6kernel13GemmUniversalIN4cute5tupleIJiiiiEEENS1_10collective13CollectiveMmaINS1_35MainloopSm100TmaUmmaWarpSpecializedILi4ELi2ELi2ENS5_IJNS4_1CILi2EEENSA_ILi1EEESC_EEEEENS5_IJNSA_ILi256EEESF_NSA_ILi32EEEEEEaNS5_IJlSC_lEEEaSI_NS4_8TiledMMAINS4_8MMA_AtomIJNS4_21SM100_MMA_S8_2x1SM_SSIaaiLi256ELi256ELNS4_4UMMA5MajorE0ELSN_0ELNSM_8SaturateE0EEEEEENS4_6LayoutINS5_IJSC_SC_SC_EEENS5_IJNSA_ILi0EEEST_ST_EEEEENS5_IJNS4_10UnderscoreESW_SW_EEEEENS4_18SM100_TMA_2SM_LOADENS4_14ComposedLayoutINS4_7SwizzleILi1ELi4ELi3EEENS4_18smem_ptr_flag_bitsILi8EEENSR_INS5_IJNSA_ILi8EEESG_EEENS5_IJSG_SC_EEEEEEEvNS4_8identityESZ_S19_vS1A_EENS_8epilogue10collective18CollectiveEpilogueINS1C_23Sm100TmaWarpSpecializedILi4ELi2ELi64ELb0ELb0EEEJNS5_IJNSA_ILi128EEESF_SG_EEENS5_IJNSR_IS1H_SC_EENSR_INSA_ILi64EEESC_EEEEEaSI_aSI_NS1C_6fusion15FusionCallbacksIS1G_NS1N_17LinearCombinationIaiaiLNS_15FloatRoundStyleE2EEES1I_S1M_JEEENS4_5SM1004TMEM4LOAD26SM100_TMEM_LOAD_32dp32b64xENS4_13SM90_TMA_LOADENS10_INS11_ILi2ELi4ELi3EEES14_NSR_INS5_IJS15_S1K_EEENS5_IJS1K_SC_EEEEEEENS4_39AutoVectorizingCopyWithAssumedAlignmentILi128EEENS4_14SM90_TMA_STOREES22_S24_S24_EEEvvEEEEvNT_6ParamsE)
        /*0038*/ 	.word	0x00000000


	//----- nvinfo : EIATTR_MIN_STACK_SIZE
	.align		4
.L_28:
        /*003c*/ 	.byte	0x04, 0x12
        /*003e*/ 	.short	(.L_30 - .L_29)
	.align		4
.L_29:
        /*0040*/ 	.word	index@(_ZN7cutlass13device_kernelINS_4gemm6kernel13GemmUniversalIN4cute5tupleIJiiiiEEENS1_10collective13CollectiveMmaINS1_35MainloopSm100TmaUmmaWarpSpecializedILi4ELi2ELi2ENS5_IJNS4_1CILi2EEENSA_ILi1EEESC_EEEEENS5_IJNSA_ILi256EEESF_NSA_ILi32EEEEEEaNS5_IJlSC_lEEEaSI_NS4_8TiledMMAINS4_8MMA_AtomIJNS4_21SM100_MMA_S8_2x1SM_SSIaaiLi256ELi256ELNS4_4UMMA5MajorE0ELSN_0ELNSM_8SaturateE0EEEEEENS4_6LayoutINS5_IJSC_SC_SC_EEENS5_IJNSA_ILi0EEEST_ST_EEEEENS5_IJNS4_10UnderscoreESW_SW_EEEEENS4_18SM100_TMA_2SM_LOADENS4_14ComposedLayoutINS4_7SwizzleILi1ELi4ELi3EEENS4_18smem_ptr_flag_bitsILi8EEENSR_INS5_IJNSA_ILi8EEESG_EEENS5_IJSG_SC_EEEEEEEvNS4_8identityESZ_S19_vS1A_EENS_8epilogue10collective18CollectiveEpilogueINS1C_23Sm100TmaWarpSpecializedILi4ELi2ELi64ELb0ELb0EEEJNS5_IJNSA_ILi128EEESF_SG_EEENS5_IJNSR_IS1H_SC_EENSR_INSA_ILi64EEESC_EEEEEaSI_aSI_NS1C_6fusion15FusionCallbacksIS1G_NS1N_17LinearCombinationIaiaiLNS_15FloatRoundStyleE2EEES1I_S1M_JEEENS4_5SM1004TMEM4LOAD26SM100_TMEM_LOAD_32dp32b64xENS4_13SM90_TMA_LOADENS10_INS11_ILi2ELi4ELi3EEES14_NSR_INS5_IJS15_S1K_EEENS5_IJS1K_SC_EEEEEEENS4_39AutoVectorizingCopyWithAssumedAlignmentILi128EEENS4_14SM90_TMA_STOREES22_S24_S24_EEEvvEEEEvNT_6ParamsE)
        /*0044*/ 	.word	0x00000000
.L_30:


//--------------------- .nv.compat                --------------------------
	.section	.nv.compat,"",@"SHT_CUDA_COMPAT_INFO"
	.align	4
        /*0000*/ 	.byte	0x02, 0x09, 0x01, 0x00, 0x02, 0x02, 0x03, 0x00, 0x02, 0x05, 0x06, 0x00, 0x03, 0x07, 0x01, 0x01
        /*0010*/ 	.byte	0x02, 0x03, 0x01, 0x00, 0x02, 0x06, 0x01, 0x00, 0x04, 0x0b, 0x08, 0x00, 0x01, 0x00, 0x00, 0x00
        /*0020*/ 	.byte	0x00, 0x00, 0x00, 0x00


//--------------------- .nv.info._ZN7cutlass13device_kernelINS_4gemm6kernel13GemmUniversalIN4cute5tupleIJiiiiEEENS1_10collective13CollectiveMmaINS1_35MainloopSm100TmaUmmaWarpSpecializedILi4ELi2ELi2ENS5_IJNS4_1CILi2EEENSA_ILi1EEESC_EEEEENS5_IJNSA_ILi256EEESF_NSA_ILi32EEEEEEaNS5_IJlSC_lEEEaSI_NS4_8TiledMMAINS4_8MMA_AtomIJNS4_21SM100_MMA_S8_2x1SM_SSIaaiLi256ELi256ELNS4_4UMMA5MajorE0ELSN_0ELNSM_8SaturateE0EEEEEENS4_6LayoutINS5_IJSC_SC_SC_EEENS5_IJNSA_ILi0EEEST_ST_EEEEENS5_IJNS4_10UnderscoreESW_SW_EEEEENS4_18SM100_TMA_2SM_LOADENS4_14ComposedLayoutINS4_7SwizzleILi1ELi4ELi3EEENS4_18smem_ptr_flag_bitsILi8EEENSR_INS5_IJNSA_ILi8EEESG_EEENS5_IJSG_SC_EEEEEEEvNS4_8identityESZ_S19_vS1A_EENS_8epilogue10collective18CollectiveEpilogueINS1C_23Sm100TmaWarpSpecializedILi4ELi2ELi64ELb0ELb0EEEJNS5_IJNSA_ILi128EEESF_SG_EEENS5_IJNSR_IS1H_SC_EENSR_INSA_ILi64EEESC_EEEEEaSI_aSI_NS1C_6fusion15FusionCallbacksIS1G_NS1N_17LinearCombinationIaiaiLNS_15FloatRoundStyleE2EEES1I_S1M_JEEENS4_5SM1004TMEM4LOAD26SM100_TMEM_LOAD_32dp32b64xENS4_13SM90_TMA_LOADENS10_INS11_ILi2ELi4ELi3EEES14_NSR_INS5_IJS15_S1K_EEENS5_IJS1K_SC_EEEEEEENS4_39AutoVectorizingCopyWithAssumedAlignmentILi128EEENS4_14SM90_TMA_STOREES22_S24_S24_EEEvvEEEEvNT_6ParamsE --------------------------
	.section	.nv.info._ZN7cutlass13device_kernelINS_4gemm6kernel13GemmUniversalIN4cute5tupleIJiiiiEEENS1_10collective13CollectiveMmaINS1_35MainloopSm100TmaUmmaWarpSpecializedILi4ELi2ELi2ENS5_IJNS4_1CILi2EEENSA_ILi1EEESC_EEEEENS5_IJNSA_ILi256EEESF_NSA_ILi32EEEEEEaNS5_IJlSC_lEEEaSI_NS4_8TiledMMAINS4_8MMA_AtomIJNS4_21SM100_MMA_S8_2x1SM_SSIaaiLi256ELi256ELNS4_4UMMA5MajorE0ELSN_0ELNSM_8SaturateE0EEEEEENS4_6LayoutINS5_IJSC_SC_SC_EEENS5_IJNSA_ILi0EEEST_ST_EEEEENS5_IJNS4_10UnderscoreESW_SW_EEEEENS4_18SM100_TMA_2SM_LOADENS4_14ComposedLayoutINS4_7SwizzleILi1ELi4ELi3EEENS4_18smem_ptr_flag_bitsILi8EEENSR_INS5_IJNSA_ILi8EEESG_EEENS5_IJSG_SC_EEEEEEEvNS4_8identityESZ_S19_vS1A_EENS_8epilogue10collective18CollectiveEpilogueINS1C_23Sm100TmaWarpSpecializedILi4ELi2ELi64ELb0ELb0EEEJNS5_IJNSA_ILi128EEESF_SG_EEENS5_IJNSR_IS1H_SC_EENSR_INSA_ILi64EEESC_EEEEEaSI_aSI_NS1C_6fusion15FusionCallbacksIS1G_NS1N_17LinearCombinationIaiaiLNS_15FloatRoundStyleE2EEES1I_S1M_JEEENS4_5SM1004TMEM4LOAD26SM100_TMEM_LOAD_32dp32b64xENS4_13SM90_TMA_LOADENS10_INS11_ILi2ELi4ELi3EEES14_NSR_INS5_IJS15_S1K_EEENS5_IJS1K_SC_EEEEEEENS4_39AutoVectorizingCopyWithAssumedAlignmentILi128EEENS4_14SM90_TMA_STOREES22_S24_S24_EEEvvEEEEvNT_6ParamsE,"",@"SHT_CUDA_INFO"
	.sectionflags	@""
	.align	4


	//----- nvinfo : EIATTR_CUDA_API_VERSION
	.align		4
        /*0000*/ 	.byte	0x04, 0x37
        /*0002*/ 	.short	(.L_32 - .L_31)
.L_31:
        /*0004*/ 	.word	0x00000082


	//----- nvinfo : EIATTR_KPARAM_INFO
	.align		4
.L_32:
        /*0008*/ 	.byte	0x04, 0x17
        /*000a*/ 	.short	(.L_34 - .L_33)
.L_33:
        /*000c*/ 	.word	0x00000000
        /*0010*/ 	.short	0x0000
        /*0012*/ 	.short	0x0000
        /*0014*/ 	.byte	0x00, 0xf0, 0x01, 0x20


	//----- nvinfo : EIATTR_AT_ENTRY_FRAGMENTS
	.align		4
.L_34:
        /*0018*/ 	.byte	0x04, 0x4f
        /*001a*/ 	.short	(.L_36 - .L_35)


	//   ....[0]....
.L_35:
        /*001c*/ 	.word	0x00000007


	//----- nvinfo : EIATTR_RESERVED_SMEM_USED
	.align		4
.L_36:
        /*0020*/ 	.byte	0x01, 0x41
	.zero		2


	//----- nvinfo : EIATTR_SPARSE_MMA_MASK
	.align		4
        /*0024*/ 	.byte	0x03, 0x50
        /*0026*/ 	.short	0x0000


	//----- nvinfo : EIATTR_TCGEN05_2CTA_USED
	.align		4
        /*0028*/ 	.byte	0x01, 0x52
	.zero		2


	//----- nvinfo : EIATTR_MAXREG_COUNT
	.align		4
        /*002c*/ 	.byte	0x03, 0x1b
        /*002e*/ 	.short	0x00ff


	//----- nvinfo : EIATTR_NUM_BARRIERS
	.align		4
        /*0030*/ 	.byte	0x02, 0x4c
        /*0032*/ 	.byte	0x07
	.zero		1


	//----- nvinfo : EIATTR_EXTERNS
	.align		4
        /*0034*/ 	.byte	0x04, 0x0f
        /*0036*/ 	.short	(.L_38 - .L_37)


	//   ....[0]....
	.align		4
.L_37:
        /*0038*/ 	.word	index@(__assertfail)


	//----- nvinfo : EIATTR_MERCURY_ISA_VERSION
	.align		4
.L_38:
        /*003c*/ 	.byte	0x03, 0x5f
        /*003e*/ 	.short	0x0101


	//----- nvinfo : EIATTR_INT_WARP_WIDE_INSTR_OFFSETS
	.align		4
        /*0040*/ 	.byte	0x04, 0x31
        /*0042*/ 	.short	(.L_40 - .L_39)


	//   ....[0]....
.L_39:
        /*0044*/ 	.word	0x00000cd0


	//   ....[1]....
        /*0048*/ 	.word	0x00000d70


	//   ....[2]....
        /*004c*/ 	.word	0x000020a0


	//   ....[3]....
        /*0050*/ 	.word	0x00003d10


	//   ....[4]....
        /*0054*/ 	.word	0x00003d30


	//   ....[5]....
        /*0058*/ 	.word	0x00003d60


	//   ....[6]....
        /*005c*/ 	.word	0x000046a0


	//   ....[7]....
        /*0060*/ 	.word	0x00004710


	//   ....[8]....
        /*0064*/ 	.word	0x000047f0


	//   ....[9]....
        /*0068*/ 	.word	0x00004870


	//   ....[10]....
        /*006c*/ 	.word	0x00004980


	//   ....[11]....
        /*0070*/ 	.word	0x00004a10


	//   ....[12]....
        /*0074*/ 	.word	0x00004bf0


	//   ....[13]....
        /*0078*/ 	.word	0x00004d50


	//----- nvinfo : EIATTR_COOP_GROUP_MASK_REGIDS
	.align		4
.L_40:
        /*007c*/ 	.byte	0x04, 0x29
        /*007e*/ 	.short	(.L_42 - .L_41)


	//   ....[0]....
.L_41:
        /*0080*/ 	.word	0xffffffff


	//   ....[1]....
        /*0084*/ 	.word	0xffffffff


	//   ....[2]....
        /*0088*/ 	.word	0xffffffff


	//   ....[3]....
        /*008c*/ 	.word	0xffffffff


	//   ....[4]....
        /*0090*/ 	.word	0xffffffff


	//   ....[5]....
        /*0094*/ 	.word	0xffffffff


	//   ....[6]....
        /*0098*/ 	.word	0xffffffff


	//   ....[7]....
        /*009c*/ 	.word	0xffffffff


	//   ....[8]....
        /*00a0*/ 	.word	0xffffffff


	//   ....[9]....
        /*00a4*/ 	.word	0xffffffff


	//   ....[10]....
        /*00a8*/ 	.word	0xffffffff


	//   ....[11]....
        /*00ac*/ 	.word	0xffffffff


	//   ....[12]....
        /*00b0*/ 	.word	0xffffffff


	//   ....[13]....
        /*00b4*/ 	.word	0xffffffff


	//----- nvinfo : EIATTR_COOP_GROUP_INSTR_OFFSETS
	.align		4
.L_42:
        /*00b8*/ 	.byte	0x04, 0x28
        /*00ba*/ 	.short	(.L_44 - .L_43)


	//   ....[0]....
.L_43:
        /*00bc*/ 	.word	0x000000c0


	//   ....[1]....
        /*00c0*/ 	.word	0x00000500


	//   ....[2]....
        /*00c4*/ 	.word	0x00000680


	//   ....[3]....
        /*00c8*/ 	.word	0x00000810


	//   ....[4]....
        /*00cc*/ 	.word	0x00000900


	//   ....[5]....
        /*00d0*/ 	.word	0x00000a60


	//   ....[6]....
        /*00d4*/ 	.word	0x00000bb0


	//   ....[7]....
        /*00d8*/ 	.word	0x00000df0


	//   ....[8]....
        /*00dc*/ 	.word	0x00001f80


	//   ....[9]....
        /*00e0*/ 	.word	0x00002d60


	//   ....[10]....
        /*00e4*/ 	.word	0x00003230


	//   ....[11]....
        /*00e8*/ 	.word	0x00003260


	//   ....[12]....
        /*00ec*/ 	.word	0x00003c10


	//   ....[13]....
        /*00f0*/ 	.word	0x00003e20


	//----- nvinfo : EIATTR_VRC_CTA_INIT_COUNT
	.align		4
.L_44:
        /*00f4*/ 	.byte	0x02, 0x4a
        /*00f6*/ 	.byte	0x80
	.zero		1


	//----- nvinfo : EIATTR_SYSCALL_OFFSETS
	.align		4
        /*00f8*/ 	.byte	0x04, 0x46
        /*00fa*/ 	.short	(.L_46 - .L_45)


	//   ....[0]....
.L_45:
        /*00fc*/ 	.word	0x000057d0


	//   ....[1]....
        /*0100*/ 	.word	0x00005910


	//   ....[2]....
        /*0104*/ 	.word	0x00006170


	//   ....[3]....
        /*0108*/ 	.word	0x00007770


	//   ....[4]....
        /*010c*/ 	.word	0x00008d10


	//   ....[5]....
        /*0110*/ 	.word	0x0000a2e0


	//----- nvinfo : EIATTR_MBARRIER_INSTR_OFFSETS
	.align		4
.L_46:
        /*0114*/ 	.byte	0x04, 0x39
        /*0116*/ 	.short	(.L_48 - .L_47)


	//   ....[0]....
.L_47:
        /*0118*/ 	.word	0x000005f0
        /*011c*/ 	.word	0x000000ff
        /*0120*/ 	.word	0x00000000
        /*0124*/ 	.short	0x0100
        /*0126*/ 	.byte	0x08
	.zero		1


	//   ....[1]....
        /*0128*/ 	.word	0x00000600
        /*012c*/ 	.word	0x000000ff
        /*0130*/ 	.word	0x00000020
        /*0134*/ 	.short	0x0100
        /*0136*/ 	.byte	0x08
	.zero		1


	//   ....[2]....
        /*0138*/ 	.word	0x00000610
        /*013c*/ 	.word	0x000000ff
        /*0140*/ 	.word	0x00000008
        /*0144*/ 	.short	0x0100
        /*0146*/ 	.byte	0x08
	.zero		1


	//   ....[3]....
        /*0148*/ 	.word	0x00000620
        /*014c*/ 	.word	0x000000ff
        /*0150*/ 	.word	0x00000028
        /*0154*/ 	.short	0x0100
        /*0156*/ 	.byte	0x08
	.zero		1


	//   ....[4]....
        /*0158*/ 	.word	0x00000630
        /*015c*/ 	.word	0x000000ff
        /*0160*/ 	.word	0x00000010
        /*0164*/ 	.short	0x0100
        /*0166*/ 	.byte	0x08
	.zero		1


	//   ....[5]....
        /*0168*/ 	.word	0x00000640
        /*016c*/ 	.word	0x000000ff
        /*0170*/ 	.word	0x00000030
        /*0174*/ 	.short	0x0100
        /*0176*/ 	.byte	0x08
	.zero		1


	//   ....[6]....
        /*0178*/ 	.word	0x00000650
        /*017c*/ 	.word	0x000000ff
        /*0180*/ 	.word	0x00000018
        /*0184*/ 	.short	0x0100
        /*0186*/ 	.byte	0x08
	.zero		1


	//   ....[7]....
        /*0188*/ 	.word	0x00000660
        /*018c*/ 	.word	0x000000ff
        /*0190*/ 	.word	0x00000038
        /*0194*/ 	.short	0x0100
        /*0196*/ 	.byte	0x08
	.zero		1


	//   ....[8]....
        /*0198*/ 	.word	0x00000780
        /*019c*/ 	.word	0x000000ff
        /*01a0*/ 	.word	0x00000040
        /*01a4*/ 	.short	0x0100
        /*01a6*/ 	.byte	0x09
	.zero		1


	//   ....[9]....
        /*01a8*/ 	.word	0x00000790
        /*01ac*/ 	.word	0x000000ff
        /*01b0*/ 	.word	0x00000060
        /*01b4*/ 	.short	0x0100
        /*01b6*/ 	.byte	0x09
	.zero		1


	//   ....[10]....
        /*01b8*/ 	.word	0x000007a0
        /*01bc*/ 	.word	0x000000ff
        /*01c0*/ 	.word	0x00000048
        /*01c4*/ 	.short	0x0100
        /*01c6*/ 	.byte	0x09
	.zero		1


	//   ....[11]....
        /*01c8*/ 	.word	0x000007b0
        /*01cc*/ 	.word	0x000000ff
        /*01d0*/ 	.word	0x00000068
        /*01d4*/ 	.short	0x0100
        /*01d6*/ 	.byte	0x09
	.zero		1


	//   ....[12]....
        /*01d8*/ 	.word	0x000007c0
        /*01dc*/ 	.word	0x000000ff
        /*01e0*/ 	.word	0x00000050
        /*01e4*/ 	.short	0x0100
        /*01e6*/ 	.byte	0x09
	.zero		1


	//   ....[13]....
        /*01e8*/ 	.word	0x000007d0
        /*01ec*/ 	.word	0x000000ff
        /*01f0*/ 	.word	0x00000070
        /*01f4*/ 	.short	0x0100
        /*01f6*/ 	.byte	0x09
	.zero		1


	//   ....[14]....
        /*01f8*/ 	.word	0x000007e0
        /*01fc*/ 	.word	0x000000ff
        /*0200*/ 	.word	0x00000058
        /*0204*/ 	.short	0x0100
        /*0206*/ 	.byte	0x09
	.zero		1


	//   ....[15]....
        /*0208*/ 	.word	0x000007f0
        /*020c*/ 	.word	0x000000ff
        /*0210*/ 	.word	0x00000078
        /*0214*/ 	.short	0x0100
        /*0216*/ 	.byte	0x09
	.zero		1


	//   ....[16]....
        /*0218*/ 	.word	0x000008d0
        /*021c*/ 	.word	0x000000ff
        /*0220*/ 	.word	0x00000080
        /*0224*/ 	.short	0x0100
        /*0226*/ 	.byte	0x08
	.zero		1


	//   ....[17]....
        /*0228*/ 	.word	0x000008e0
        /*022c*/ 	.word	0x000000ff
        /*0230*/ 	.word	0x00000088
        /*0234*/ 	.short	0x0100
        /*0236*/ 	.byte	0x08
	.zero		1


	//   ....[18]....
        /*0238*/ 	.word	0x00000a10
        /*023c*/ 	.word	0x000000ff
        /*0240*/ 	.word	0x00000090
        /*0244*/ 	.short	0x0100
        /*0246*/ 	.byte	0x08
	.zero		1


	//   ....[19]....
        /*0248*/ 	.word	0x00000a20
        /*024c*/ 	.word	0x000000ff
        /*0250*/ 	.word	0x000000a0
        /*0254*/ 	.short	0x0100
        /*0256*/ 	.byte	0x08
	.zero		1


	//   ....[20]....
        /*0258*/ 	.word	0x00000a30
        /*025c*/ 	.word	0x000000ff
        /*0260*/ 	.word	0x00000098
        /*0264*/ 	.short	0x0100
        /*0266*/ 	.byte	0x08
	.zero		1


	//   ....[21]....
        /*0268*/ 	.word	0x00000a40
        /*026c*/ 	.word	0x000000ff
        /*0270*/ 	.word	0x000000a8
        /*0274*/ 	.short	0x0100
        /*0276*/ 	.byte	0x08
	.zero		1


	//   ....[22]....
        /*0278*/ 	.word	0x00000b60
        /*027c*/ 	.word	0x000000ff
        /*0280*/ 	.word	0x000000b0
        /*0284*/ 	.short	0x0100
        /*0286*/ 	.byte	0x09
	.zero		1


	//   ....[23]....
        /*0288*/ 	.word	0x00000b70
        /*028c*/ 	.word	0x000000ff
        /*0290*/ 	.word	0x000000c0
        /*0294*/ 	.short	0x0100
        /*0296*/ 	.byte	0x09
	.zero		1


	//   ....[24]....
        /*0298*/ 	.word	0x00000b80
        /*029c*/ 	.word	0x000000ff
        /*02a0*/ 	.word	0x000000b8
        /*02a4*/ 	.short	0x0100
        /*02a6*/ 	.byte	0x09
	.zero		1


	//   ....[25]....
        /*02a8*/ 	.word	0x00000b90
        /*02ac*/ 	.word	0x000000ff
        /*02b0*/ 	.word	0x000000c8
        /*02b4*/ 	.short	0x0100
        /*02b6*/ 	.byte	0x09
	.zero		1


	//   ....[26]....
        /*02b8*/ 	.word	0x00000c80
        /*02bc*/ 	.word	0x000000ff
        /*02c0*/ 	.word	0x000000d0
        /*02c4*/ 	.short	0x0100
        /*02c6*/ 	.byte	0x08
	.zero		1


	//   ....[27]....
        /*02c8*/ 	.word	0x00000c90
        /*02cc*/ 	.word	0x000000ff
        /*02d0*/ 	.word	0x000000e0
        /*02d4*/ 	.short	0x0100
        /*02d6*/ 	.byte	0x08
	.zero		1


	//   ....[28]....
        /*02d8*/ 	.word	0x00000ca0
        /*02dc*/ 	.word	0x000000ff
        /*02e0*/ 	.word	0x000000d8
        /*02e4*/ 	.short	0x0100
        /*02e6*/ 	.byte	0x08
	.zero		1


	//   ....[29]....
        /*02e8*/ 	.word	0x00000cb0
        /*02ec*/ 	.word	0x000000ff
        /*02f0*/ 	.word	0x000000e8
        /*02f4*/ 	.short	0x0100
        /*02f6*/ 	.byte	0x08
	.zero		1


	//   ....[30]....
        /*02f8*/ 	.word	0x00000da0
        /*02fc*/ 	.word	0x000000ff
        /*0300*/ 	.word	0x000000f0
        /*0304*/ 	.short	0x0100
        /*0306*/ 	.byte	0x07
	.zero		1


	//   ....[31]....
        /*0308*/ 	.word	0x000017b0
        /*030c*/ 	.word	0x00000003
        /*0310*/ 	.word	0x000000e0
        /*0314*/ 	.short	0x010a
        /*0316*/ 	.byte	0xff
	.zero		1


	//   ....[32]....
        /*0318*/ 	.word	0x000017e0
        /*031c*/ 	.word	0x00000003
        /*0320*/ 	.word	0x000000d0
        /*0324*/ 	.short	0x0101
        /*0326*/ 	.byte	0xff
	.zero		1


	//   ....[33]....
        /*0328*/ 	.word	0x000018e0
        /*032c*/ 	.word	0x000000ff
        /*0330*/ 	.word	0x00000020
        /*0334*/ 	.short	0x010a
        /*0336*/ 	.byte	0x08
	.zero		1


	//   ....[34]....
        /*0338*/ 	.word	0x000019a0
        /*033c*/ 	.word	0x000000ff
        /*0340*/ 	.word	0x00000020
        /*0344*/ 	.short	0x010a
        /*0346*/ 	.byte	0x21
	.zero		1


	//   ....[35]....
        /*0348*/ 	.word	0x00001b60
        /*034c*/ 	.word	0x000000ff
        /*0350*/ 	.word	0x00000020
        /*0354*/ 	.short	0x010a
        /*0356*/ 	.byte	0x08
	.zero		1


	//   ....[36]....
        /*0358*/ 	.word	0x00001c40
        /*035c*/ 	.word	0x000000ff
        /*0360*/ 	.word	0x00000088
        /*0364*/ 	.short	0x0101
        /*0366*/ 	.byte	0x06
	.zero		1


	//   ....[37]....
        /*0368*/ 	.word	0x00001c60
        /*036c*/ 	.word	0x000000ff
        /*0370*/ 	.word	0x00000020
        /*0374*/ 	.short	0x010a
        /*0376*/ 	.byte	0x08
	.zero		1


	//   ....[38]....
        /*0378*/ 	.word	0x00001ce0
        /*037c*/ 	.word	0x000000ff
        /*0380*/ 	.word	0x00000020
        /*0384*/ 	.short	0x010a
        /*0386*/ 	.byte	0x11
	.zero		1


	//   ....[39]....
        /*0388*/ 	.word	0x00001e70
        /*038c*/ 	.word	0x000000ff
        /*0390*/ 	.word	0x00000020
        /*0394*/ 	.short	0x010a
        /*0396*/ 	.byte	0x08
	.zero		1


	//   ....[40]....
        /*0398*/ 	.word	0x00001fb0
        /*039c*/ 	.word	0x00000002
        /*03a0*/ 	.word	0x00000090
        /*03a4*/ 	.short	0x010a
        /*03a6*/ 	.byte	0xff
	.zero		1


	//   ....[41]....
        /*03a8*/ 	.word	0x00002070
        /*03ac*/ 	.word	0x00000002
        /*03b0*/ 	.word	0x00000000
        /*03b4*/ 	.short	0x0101
        /*03b6*/ 	.byte	0xff
	.zero		1


	//   ....[42]....
        /*03b8*/ 	.word	0x000025d0
        /*03bc*/ 	.word	0x000000ff
        /*03c0*/ 	.word	0x00000000
        /*03c4*/ 	.short	0x010a
        /*03c6*/ 	.byte	0x04
	.zero		1


	//   ....[43]....
        /*03c8*/ 	.word	0x00002660
        /*03cc*/ 	.word	0x000000ff
        /*03d0*/ 	.word	0x00000000
        /*03d4*/ 	.short	0x010a
        /*03d6*/ 	.byte	0x04
	.zero		1


	//   ....[44]....
        /*03d8*/ 	.word	0x000026f0
        /*03dc*/ 	.word	0x000000ff
        /*03e0*/ 	.word	0x00000000
        /*03e4*/ 	.short	0x010a
        /*03e6*/ 	.byte	0x04
	.zero		1


	//   ....[45]....
        /*03e8*/ 	.word	0x00002790
        /*03ec*/ 	.word	0x00000000
        /*03f0*/ 	.word	0x00000000
        /*03f4*/ 	.short	0x010a
        /*03f6*/ 	.byte	0xff
	.zero		1


	//   ....[46]....
        /*03f8*/ 	.word	0x000028c0
        /*03fc*/ 	.word	0x00000000
        /*0400*/ 	.word	0x000000d0
        /*0404*/ 	.short	0x010a
        /*0406*/ 	.byte	0xff
	.zero		1


	//   ....[47]....
        /*0408*/ 	.word	0x00002930
        /*040c*/ 	.word	0x00000004
        /*0410*/ 	.word	0x00000000
        /*0414*/ 	.short	0x0101
        /*0416*/ 	.byte	0xff
	.zero		1


	//   ....[48]....
        /*0418*/ 	.word	0x00002950
        /*041c*/ 	.word	0x000000ff
        /*0420*/ 	.word	0x000000a0
        /*0424*/ 	.short	0x010a
        /*0426*/ 	.byte	0x05
	.zero		1


	//   ....[49]....
        /*0428*/ 	.word	0x00002a70
        /*042c*/ 	.word	0x00000000
        /*0430*/ 	.word	0x00000090
        /*0434*/ 	.short	0x010a
        /*0436*/ 	.byte	0xff
	.zero		1


	//   ....[50]....
        /*0438*/ 	.word	0x00002b70
        /*043c*/ 	.word	0x00000000
        /*0440*/ 	.word	0x00000000
        /*0444*/ 	.short	0x0101
        /*0446*/ 	.byte	0xff
	.zero		1


	//   ....[51]....
        /*0448*/ 	.word	0x00002c00
        /*044c*/ 	.word	0x000000ff
        /*0450*/ 	.word	0x000000a0
        /*0454*/ 	.short	0x0106
        /*0456*/ 	.byte	0x05
	.zero		1


	//   ....[52]....
        /*0458*/ 	.word	0x00002c20
        /*045c*/ 	.word	0x000000ff
        /*0460*/ 	.word	0x000000a0
        /*0464*/ 	.short	0x010a
        /*0466*/ 	.byte	0x05
	.zero		1


	//   ....[53]....
        /*0468*/ 	.word	0x00002cb0
        /*046c*/ 	.word	0x000000ff
        /*0470*/ 	.word	0x000000a0
        /*0474*/ 	.short	0x0106
        /*0476*/ 	.byte	0x04
	.zero		1


	//   ....[54]....
        /*0478*/ 	.word	0x00002cf0
        /*047c*/ 	.word	0x00000000
        /*0480*/ 	.word	0x000000a0
        /*0484*/ 	.short	0x010a
        /*0486*/ 	.byte	0xff
	.zero		1


	//   ....[55]....
        /*0488*/ 	.word	0x00002f30
        /*048c*/ 	.word	0x000000ff
        /*0490*/ 	.word	0x00000008
        /*0494*/ 	.short	0x010a
        /*0496*/ 	.byte	0x06
	.zero		1


	//   ....[56]....
        /*0498*/ 	.word	0x00002f50
        /*049c*/ 	.word	0x000000ff
        /*04a0*/ 	.word	0x00000008
        /*04a4*/ 	.short	0x010a
        /*04a6*/ 	.byte	0x06
	.zero		1


	//   ....[57]....
        /*04a8*/ 	.word	0x000030e0
        /*04ac*/ 	.word	0x000000ff
        /*04b0*/ 	.word	0x00000008
        /*04b4*/ 	.short	0x010a
        /*04b6*/ 	.byte	0x06
	.zero		1


	//   ....[58]....
        /*04b8*/ 	.word	0x00003100
        /*04bc*/ 	.word	0x000000ff
        /*04c0*/ 	.word	0x00000008
        /*04c4*/ 	.short	0x010a
        /*04c6*/ 	.byte	0x06
	.zero		1


	//   ....[59]....
        /*04c8*/ 	.word	0x000031c0
        /*04cc*/ 	.word	0x000000ff
        /*04d0*/ 	.word	0x00000000
        /*04d4*/ 	.short	0x0101
        /*04d6*/ 	.byte	0x07
	.zero		1


	//   ....[60]....
        /*04d8*/ 	.word	0x000034a0
        /*04dc*/ 	.word	0x00000000
        /*04e0*/ 	.word	0x00000090
        /*04e4*/ 	.short	0x010a
        /*04e6*/ 	.byte	0xff
	.zero		1


	//   ....[61]....
        /*04e8*/ 	.word	0x00003560
        /*04ec*/ 	.word	0x00000000
        /*04f0*/ 	.word	0x00000000
        /*04f4*/ 	.short	0x0101
        /*04f6*/ 	.byte	0xff
	.zero		1


	//   ....[62]....
        /*04f8*/ 	.word	0x00003610
        /*04fc*/ 	.word	0x000000ff
        /*0500*/ 	.word	0x00000000
        /*0504*/ 	.short	0x010a
        /*0506*/ 	.byte	0x06
	.zero		1


	//   ....[63]....
        /*0508*/ 	.word	0x00003620
        /*050c*/ 	.word	0x000000ff
        /*0510*/ 	.word	0x000000c0
        /*0514*/ 	.short	0x010a
        /*0516*/ 	.byte	0x0b
	.zero		1


	//   ....[64]....
        /*0518*/ 	.word	0x000036e0
        /*051c*/ 	.word	0x000000ff
        /*0520*/ 	.word	0x00000000
        /*0524*/ 	.short	0x010a
        /*0526*/ 	.byte	0x09
	.zero		1


	//   ....[65]....
        /*0528*/ 	.word	0x00003820
        /*052c*/ 	.word	0x000000ff
        /*0530*/ 	.word	0x00000000
        /*0534*/ 	.short	0x010a
        /*0536*/ 	.byte	0x06
	.zero		1


	//   ....[66]....
        /*0538*/ 	.word	0x00003a20
        /*053c*/ 	.word	0x000000ff
        /*0540*/ 	.word	0x00000000
        /*0544*/ 	.short	0x010a
        /*0546*/ 	.byte	0x05
	.zero		1


	//   ....[67]....
        /*0548*/ 	.word	0x00003ac0
        /*054c*/ 	.word	0x00000000
        /*0550*/ 	.word	0x00000000
        /*0554*/ 	.short	0x010a
        /*0556*/ 	.byte	0xff
	.zero		1


	//   ....[68]....
        /*0558*/ 	.word	0x00003b00
        /*055c*/ 	.word	0x00000000
        /*0560*/ 	.word	0x00000000
        /*0564*/ 	.short	0x010a
        /*0566*/ 	.byte	0xff
	.zero		1


	//   ....[69]....
        /*0568*/ 	.word	0x00003b70
        /*056c*/ 	.word	0x000000ff
        /*0570*/ 	.word	0x00000000
        /*0574*/ 	.short	0x0101
        /*0576*/ 	.byte	0x05
	.zero		1


	//   ....[70]....
        /*0578*/ 	.word	0x00003bb0
        /*057c*/ 	.word	0x000000ff
        /*0580*/ 	.word	0x000000f0
        /*0584*/ 	.short	0x010a
        /*0586*/ 	.byte	0x08
	.zero		1


	//   ....[71]....
        /*0588*/ 	.word	0x00003c00
        /*058c*/ 	.word	0x000000ff
        /*0590*/ 	.word	0x00000000
        /*0594*/ 	.short	0x0101
        /*0596*/ 	.byte	0x05
	.zero		1


	//   ....[72]....
        /*0598*/ 	.word	0x00004050
        /*059c*/ 	.word	0x00000000
        /*05a0*/ 	.word	0x00000090
        /*05a4*/ 	.short	0x010a
        /*05a6*/ 	.byte	0xff
	.zero		1


	//   ....[73]....
        /*05a8*/ 	.word	0x00004110
        /*05ac*/ 	.word	0x00000000
        /*05b0*/ 	.word	0x00000000
        /*05b4*/ 	.short	0x0101
        /*05b6*/ 	.byte	0xff
	.zero		1


	//   ....[74]....
        /*05b8*/ 	.word	0x00004430
        /*05bc*/ 	.word	0x000000ff
        /*05c0*/ 	.word	0x00000088
        /*05c4*/ 	.short	0x010a
        /*05c6*/ 	.byte	0x07
	.zero		1


	//   ....[75]....
        /*05c8*/ 	.word	0x00004620
        /*05cc*/ 	.word	0x000000ff
        /*05d0*/ 	.word	0x00000060
        /*05d4*/ 	.short	0x010a
        /*05d6*/ 	.byte	0x07
	.zero		1


	//   ....[76]....
        /*05d8*/ 	.word	0x00004790
        /*05dc*/ 	.word	0x000000ff
        /*05e0*/ 	.word	0x00000040
        /*05e4*/ 	.short	0x010b
        /*05e6*/ 	.byte	0x07
	.zero		1


	//   ....[77]....
        /*05e8*/ 	.word	0x000047a0
        /*05ec*/ 	.word	0x000000ff
        /*05f0*/ 	.word	0x00000000
        /*05f4*/ 	.short	0x0101
        /*05f6*/ 	.byte	0x08
	.zero		1


	//   ....[78]....
        /*05f8*/ 	.word	0x000047c0
        /*05fc*/ 	.word	0x000000ff
        /*0600*/ 	.word	0x00000068
        /*0604*/ 	.short	0x010a
        /*0606*/ 	.byte	0x07
	.zero		1


	//   ....[79]....
        /*0608*/ 	.word	0x00004920
        /*060c*/ 	.word	0x000000ff
        /*0610*/ 	.word	0x00000048
        /*0614*/ 	.short	0x010b
        /*0616*/ 	.byte	0x07
	.zero		1


	//   ....[80]....
        /*0618*/ 	.word	0x00004930
        /*061c*/ 	.word	0x000000ff
        /*0620*/ 	.word	0x00000000
        /*0624*/ 	.short	0x0101
        /*0626*/ 	.byte	0x08
	.zero		1


	//   ....[81]....
        /*0628*/ 	.word	0x00004940
        /*062c*/ 	.word	0x000000ff
        /*0630*/ 	.word	0x00000070
        /*0634*/ 	.short	0x010a
        /*0636*/ 	.byte	0x07
	.zero		1


	//   ....[82]....
        /*0638*/ 	.word	0x00004ae0
        /*063c*/ 	.word	0x000000ff
        /*0640*/ 	.word	0x00000050
        /*0644*/ 	.short	0x010b
        /*0646*/ 	.byte	0x07
	.zero		1


	//   ....[83]....
        /*0648*/ 	.word	0x00004b50
        /*064c*/ 	.word	0x000000ff
        /*0650*/ 	.word	0x00000000
        /*0654*/ 	.short	0x0101
        /*0656*/ 	.byte	0x08
	.zero		1


	//   ....[84]....
        /*0658*/ 	.word	0x00004b80
        /*065c*/ 	.word	0x000000ff
        /*0660*/ 	.word	0x00000078
        /*0664*/ 	.short	0x010a
        /*0666*/ 	.byte	0x07
	.zero		1


	//   ....[85]....
        /*0668*/ 	.word	0x00004d90
        /*066c*/ 	.word	0x000000ff
        /*0670*/ 	.word	0x00000058
        /*0674*/ 	.short	0x010b
        /*0676*/ 	.byte	0x07
	.zero		1


	//   ....[86]....
        /*0678*/ 	.word	0x00004db0
        /*067c*/ 	.word	0x000000ff
        /*0680*/ 	.word	0x00000000
        /*0684*/ 	.short	0x0101
        /*0686*/ 	.byte	0x0d
	.zero		1


	//   ....[87]....
        /*0688*/ 	.word	0x00004de0
        /*068c*/ 	.word	0x000000ff
        /*0690*/ 	.word	0x00000060
        /*0694*/ 	.short	0x010a
        /*0696*/ 	.byte	0x07
	.zero		1


	//   ....[88]....
        /*0698*/ 	.word	0x00004e00
        /*069c*/ 	.word	0x000000ff
        /*06a0*/ 	.word	0x00000068
        /*06a4*/ 	.short	0x010a
        /*06a6*/ 	.byte	0x07
	.zero		1


	//   ....[89]....
        /*06a8*/ 	.word	0x00004e20
        /*06ac*/ 	.word	0x000000ff
        /*06b0*/ 	.word	0x00000070
        /*06b4*/ 	.short	0x010a
        /*06b6*/ 	.byte	0x07
	.zero		1


	//   ....[90]....
        /*06b8*/ 	.word	0x00004e60
        /*06bc*/ 	.word	0x00000000
        /*06c0*/ 	.word	0x00000078
        /*06c4*/ 	.short	0x010a
        /*06c6*/ 	.byte	0xff
	.zero		1


	//   ....[91]....
        /*06c8*/ 	.word	0x000051a0
        /*06cc*/ 	.word	0x00000000
        /*06d0*/ 	.word	0x00000090
        /*06d4*/ 	.short	0x010a
        /*06d6*/ 	.byte	0xff
	.zero		1


	//   ....[92]....
        /*06d8*/ 	.word	0x000052b0
        /*06dc*/ 	.word	0x00000000
        /*06e0*/ 	.word	0x00000000
        /*06e4*/ 	.short	0x0101
        /*06e6*/ 	.byte	0xff
	.zero		1


	//   ....[93]....
        /*06e8*/ 	.word	0x00005d10
        /*06ec*/ 	.word	0x00000003
        /*06f0*/ 	.word	0x00000040
        /*06f4*/ 	.short	0x010a
        /*06f6*/ 	.byte	0xff
	.zero		1


	//   ....[94]....
        /*06f8*/ 	.word	0x00005d50
        /*06fc*/ 	.word	0x000000ab
        /*0700*/ 	.word	0x000000b0
        /*0704*/ 	.short	0x010a
        /*0706*/ 	.byte	0xff
	.zero		1


	//   ....[95]....
        /*0708*/ 	.word	0x00005e90
        /*070c*/ 	.word	0x00000003
        /*0710*/ 	.word	0x00000040
        /*0714*/ 	.short	0x010a
        /*0716*/ 	.byte	0xff
	.zero		1


	//   ....[96]....
        /*0718*/ 	.word	0x00005fd0
        /*071c*/ 	.word	0x00000000
        /*0720*/ 	.word	0x00000000
        /*0724*/ 	.short	0x0101
        /*0726*/ 	.byte	0xff
	.zero		1


	//   ....[97]....
        /*0728*/ 	.word	0x00006050
        /*072c*/ 	.word	0x000000ab
        /*0730*/ 	.word	0x000000b0
        /*0734*/ 	.short	0x010a
        /*0736*/ 	.byte	0xff
	.zero		1


	//   ....[98]....
        /*0738*/ 	.word	0x000073e0
        /*073c*/ 	.word	0x00000075
        /*0740*/ 	.word	0x00000040
        /*0744*/ 	.short	0x010a
        /*0746*/ 	.byte	0xff
	.zero		1


	//   ....[99]....
        /*0748*/ 	.word	0x000074b0
        /*074c*/ 	.word	0x00000075
        /*0750*/ 	.word	0x00000040
        /*0754*/ 	.short	0x010a
        /*0756*/ 	.byte	0xff
	.zero		1


	//   ....[100]....
        /*0758*/ 	.word	0x000075f0
        /*075c*/ 	.word	0x00000000
        /*0760*/ 	.word	0x00000000
        /*0764*/ 	.short	0x0101
        /*0766*/ 	.byte	0xff
	.zero		1


	//   ....[101]....
        /*0768*/ 	.word	0x00008980
        /*076c*/ 	.word	0x00000000
        /*0770*/ 	.word	0x00000040
        /*0774*/ 	.short	0x010a
        /*0776*/ 	.byte	0xff
	.zero		1


	//   ....[102]....
        /*0778*/ 	.word	0x00008a50
        /*077c*/ 	.word	0x00000000
        /*0780*/ 	.word	0x00000040
        /*0784*/ 	.short	0x010a
        /*0786*/ 	.byte	0xff
	.zero		1


	//   ....[103]....
        /*0788*/ 	.word	0x00008b90
        /*078c*/ 	.word	0x00000000
        /*0790*/ 	.word	0x00000000
        /*0794*/ 	.short	0x0101
        /*0796*/ 	.byte	0xff
	.zero		1


	//   ....[104]....
        /*0798*/ 	.word	0x00009f50
        /*079c*/ 	.word	0x00000000
        /*07a0*/ 	.word	0x00000040
        /*07a4*/ 	.short	0x010a
        /*07a6*/ 	.byte	0xff
	.zero		1


	//   ....[105]....
        /*07a8*/ 	.word	0x0000a020
        /*07ac*/ 	.word	0x00000000
        /*07b0*/ 	.word	0x00000040
        /*07b4*/ 	.short	0x010a
        /*07b6*/ 	.byte	0xff
	.zero		1


	//   ....[106]....
        /*07b8*/ 	.word	0x0000a160
        /*07bc*/ 	.word	0x00000000
        /*07c0*/ 	.word	0x00000000
        /*07c4*/ 	.short	0x0101
        /*07c6*/ 	.byte	0xff
	.zero		1


	//   ....[107]....
        /*07c8*/ 	.word	0x0000a460
        /*07cc*/ 	.word	0x000000ab
        /*07d0*/ 	.word	0x00000000
        /*07d4*/ 	.short	0x0101
        /*07d6*/ 	.byte	0xff
	.zero		1


	//   ....[108]....
        /*07d8*/ 	.word	0x0000b6d0
        /*07dc*/ 	.word	0x00000003
        /*07e0*/ 	.word	0x000000e0
        /*07e4*/ 	.short	0x010a
        /*07e6*/ 	.byte	0xff
	.zero		1


	//   ....[109]....
        /*07e8*/ 	.word	0x0000b730
        /*07ec*/ 	.word	0x00000002
        /*07f0*/ 	.word	0x00000020
        /*07f4*/ 	.short	0x010a
        /*07f6*/ 	.byte	0xff
	.zero		1


	//   ....[110]....
        /*07f8*/ 	.word	0x0000b790
        /*07fc*/ 	.word	0x00000002
        /*0800*/ 	.word	0x00000020
        /*0804*/ 	.short	0x010a
        /*0806*/ 	.byte	0xff
	.zero		1


	//   ....[111]....
        /*0808*/ 	.word	0x0000b7e0
        /*080c*/ 	.word	0x00000002
        /*0810*/ 	.word	0x00000090
        /*0814*/ 	.short	0x010a
        /*0816*/ 	.byte	0xff
	.zero		1


	//   ....[112]....
        /*0818*/ 	.word	0x0000b840
        /*081c*/ 	.word	0x00000000
        /*0820*/ 	.word	0x00000000
        /*0824*/ 	.short	0x010a
        /*0826*/ 	.byte	0xff
	.zero		1


	//   ....[113]....
        /*0828*/ 	.word	0x0000b8a0
        /*082c*/ 	.word	0x00000000
        /*0830*/ 	.word	0x00000000
        /*0834*/ 	.short	0x010a
        /*0836*/ 	.byte	0xff
	.zero		1


	//   ....[114]....
        /*0838*/ 	.word	0x0000b900
        /*083c*/ 	.word	0x00000000
        /*0840*/ 	.word	0x00000000
        /*0844*/ 	.short	0x010a
        /*0846*/ 	.byte	0xff
	.zero		1


	//   ....[115]....
        /*0848*/ 	.word	0x0000b950
        /*084c*/ 	.word	0x00000000
        /*0850*/ 	.word	0x000000d0
        /*0854*/ 	.short	0x010a
        /*0856*/ 	.byte	0xff
	.zero		1


	//   ....[116]....
        /*0858*/ 	.word	0x0000b9b0
        /*085c*/ 	.word	0x00000000
        /*0860*/ 	.word	0x000000a0
        /*0864*/ 	.short	0x010a
        /*0866*/ 	.byte	0xff
	.zero		1


	//   ....[117]....
        /*0868*/ 	.word	0x0000ba00
        /*086c*/ 	.word	0x00000000
        /*0870*/ 	.word	0x00000090
        /*0874*/ 	.short	0x010a
        /*0876*/ 	.byte	0xff
	.zero		1


	//   ....[118]....
        /*0878*/ 	.word	0x0000ba60
        /*087c*/ 	.word	0x00000000
        /*0880*/ 	.word	0x000000a0
        /*0884*/ 	.short	0x010a
        /*0886*/ 	.byte	0xff
	.zero		1


	//   ....[119]....
        /*0888*/ 	.word	0x0000bac0
        /*088c*/ 	.word	0x00000004
        /*0890*/ 	.word	0x00000008
        /*0894*/ 	.short	0x010a
        /*0896*/ 	.byte	0xff
	.zero		1


	//   ....[120]....
        /*0898*/ 	.word	0x0000bba0
        /*089c*/ 	.word	0x00000002
        /*08a0*/ 	.word	0x00000008
        /*08a4*/ 	.short	0x010a
        /*08a6*/ 	.byte	0xff
	.zero		1


	//   ....[121]....
        /*08a8*/ 	.word	0x0000bbf0
        /*08ac*/ 	.word	0x00000000
        /*08b0*/ 	.word	0x00000090
        /*08b4*/ 	.short	0x010a
        /*08b6*/ 	.byte	0xff
	.zero		1


	//   ....[122]....
        /*08b8*/ 	.word	0x0000bc50
        /*08bc*/ 	.word	0x00000000
        /*08c0*/ 	.word	0x000000c0
        /*08c4*/ 	.short	0x010a
        /*08c6*/ 	.byte	0xff
	.zero		1


	//   ....[123]....
        /*08c8*/ 	.word	0x0000bcb0
        /*08cc*/ 	.word	0x00000000
        /*08d0*/ 	.word	0x00000000
        /*08d4*/ 	.short	0x010a
        /*08d6*/ 	.byte	0xff
	.zero		1


	//   ....[124]....
        /*08d8*/ 	.word	0x0000bd10
        /*08dc*/ 	.word	0x00000000
        /*08e0*/ 	.word	0x00000000
        /*08e4*/ 	.short	0x010a
        /*08e6*/ 	.byte	0xff
	.zero		1


	//   ....[125]....
        /*08e8*/ 	.word	0x0000bd70
        /*08ec*/ 	.word	0x00000000
        /*08f0*/ 	.word	0x000000f0
        /*08f4*/ 	.short	0x010a
        /*08f6*/ 	.byte	0xff
	.zero		1


	//   ....[126]....
        /*08f8*/ 	.word	0x0000bdc0
        /*08fc*/ 	.word	0x00000000
        /*0900*/ 	.word	0x00000090
        /*0904*/ 	.short	0x010a
        /*0906*/ 	.byte	0xff
	.zero		1


	//   ....[127]....
        /*0908*/ 	.word	0x0000be20
        /*090c*/ 	.word	0x00000000
        /*0910*/ 	.word	0x00000088
        /*0914*/ 	.short	0x010a
        /*0916*/ 	.byte	0xff
	.zero		1


	//   ....[128]....
        /*0918*/ 	.word	0x0000be80
        /*091c*/ 	.word	0x00000003
        /*0920*/ 	.word	0x00000060
        /*0924*/ 	.short	0x010a
        /*0926*/ 	.byte	0xff
	.zero		1


	//   ....[129]....
        /*0928*/ 	.word	0x0000bee0
        /*092c*/ 	.word	0x00000003
        /*0930*/ 	.word	0x00000068
        /*0934*/ 	.short	0x010a
        /*0936*/ 	.byte	0xff
	.zero		1


	//   ....[130]....
        /*0938*/ 	.word	0x0000bf40
        /*093c*/ 	.word	0x00000003
        /*0940*/ 	.word	0x00000070
        /*0944*/ 	.short	0x010a
        /*0946*/ 	.byte	0xff
	.zero		1


	//   ....[131]....
        /*0948*/ 	.word	0x0000bfa0
        /*094c*/ 	.word	0x00000003
        /*0950*/ 	.word	0x00000078
        /*0954*/ 	.short	0x010a
        /*0956*/ 	.byte	0xff
	.zero		1


	//   ....[132]....
        /*0958*/ 	.word	0x0000c000
        /*095c*/ 	.word	0x00000000
        /*0960*/ 	.word	0x00000060
        /*0964*/ 	.short	0x010a
        /*0966*/ 	.byte	0xff
	.zero		1


	//   ....[133]....
        /*0968*/ 	.word	0x0000c060
        /*096c*/ 	.word	0x00000000
        /*0970*/ 	.word	0x00000068
        /*0974*/ 	.short	0x010a
        /*0976*/ 	.byte	0xff
	.zero		1


	//   ....[134]....
        /*0978*/ 	.word	0x0000c0c0
        /*097c*/ 	.word	0x00000000
        /*0980*/ 	.word	0x00000070
        /*0984*/ 	.short	0x010a
        /*0986*/ 	.byte	0xff
	.zero		1


	//   ....[135]....
        /*0988*/ 	.word	0x0000c110
        /*098c*/ 	.word	0x00000000
        /*0990*/ 	.word	0x00000090
        /*0994*/ 	.short	0x010a
        /*0996*/ 	.byte	0xff
	.zero		1


	//   ....[136]....
        /*0998*/ 	.word	0x0000c160
        /*099c*/ 	.word	0x00000003
        /*09a0*/ 	.word	0x00000040
        /*09a4*/ 	.short	0x010a
        /*09a6*/ 	.byte	0xff
	.zero		1


	//   ....[137]....
        /*09a8*/ 	.word	0x0000c1b0
        /*09ac*/ 	.word	0x000000ab
        /*09b0*/ 	.word	0x000000b0
        /*09b4*/ 	.short	0x010a
        /*09b6*/ 	.byte	0xff
	.zero		1


	//   ....[138]....
        /*09b8*/ 	.word	0x0000c200
        /*09bc*/ 	.word	0x00000075
        /*09c0*/ 	.word	0x00000040
        /*09c4*/ 	.short	0x010a
        /*09c6*/ 	.byte	0xff
	.zero		1


	//   ....[139]....
        /*09c8*/ 	.word	0x0000c250
        /*09cc*/ 	.word	0x00000000
        /*09d0*/ 	.word	0x00000040
        /*09d4*/ 	.short	0x010a
        /*09d6*/ 	.byte	0xff
	.zero		1


	//   ....[140]....
        /*09d8*/ 	.word	0x0000c2a0
        /*09dc*/ 	.word	0x00000000
        /*09e0*/ 	.word	0x00000040
        /*09e4*/ 	.short	0x010a
        /*09e6*/ 	.byte	0xff
	.zero		1


	//----- nvinfo : EIATTR_NUM_MBARRIERS
	.align		4
.L_48:
        /*09e8*/ 	.byte	0x03, 0x38
        /*09ea*/ 	.short	0x001f


	//----- nvinfo : EIATTR_EXIT_INSTR_OFFSETS
	.align		4
        /*09ec*/ 	.byte	0x04, 0x1c
        /*09ee*/ 	.short	(.L_50 - .L_49)


	//   ....[0]....
.L_49:
        /*09f0*/ 	.word	0x000027c0


	//   ....[1]....
        /*09f4*/ 	.word	0x00002cc0


	//   ....[2]....
        /*09f8*/ 	.word	0x00002d20


	//   ....[3]....
        /*09fc*/ 	.word	0x00003e30


	//   ....[4]....
        /*0a00*/ 	.word	0x00004e90


	//   ....[5]....
        /*0a04*/ 	.word	0x00004ed0


	//   ....[6]....
        /*0a08*/ 	.word	0x0000b6c0


	//----- nvinfo : EIATTR_MAX_THREADS
	.align		4
.L_50:
        /*0a0c*/ 	.byte	0x04, 0x05
        /*0a0e*/ 	.short	(.L_52 - .L_51)
.L_51:
        /*0a10*/ 	.word	0x00000100
        /*0a14*/ 	.word	0x00000001
        /*0a18*/ 	.word	0x00000001


	//----- nvinfo : EIATTR_CRS_STACK_SIZE
	.align		4
.L_52:
        /*0a1c*/ 	.byte	0x04, 0x1e
        /*0a1e*/ 	.short	(.L_54 - .L_53)
.L_53:
        /*0a20*/ 	.word	0x00000000


	//----- nvinfo : EIATTR_CBANK_PARAM_SIZE
	.align		4
.L_54:
        /*0a24*/ 	.byte	0x03, 0x19
        /*0a26*/ 	.short	0x0800


	//----- nvinfo : EIATTR_PARAM_CBANK
	.align		4
        /*0a28*/ 	.byte	0x04, 0x0a
        /*0a2a*/ 	.short	(.L_56 - .L_55)
	.align		4
.L_55:
        /*0a2c*/ 	.word	index@(.nv.constant0._ZN7cutlass13device_kernelINS_4gemm6kernel13GemmUniversalIN4cute5tupleIJiiiiEEENS1_10collective13CollectiveMmaINS1_35MainloopSm100TmaUmmaWarpSpecializedILi4ELi2ELi2ENS5_IJNS4_1CILi2EEENSA_ILi1EEESC_EEEEENS5_IJNSA_ILi256EEESF_NSA_ILi32EEEEEEaNS5_IJlSC_lEEEaSI_NS4_8TiledMMAINS4_8MMA_AtomIJNS4_21SM100_MMA_S8_2x1SM_SSIaaiLi256ELi256ELNS4_4UMMA5MajorE0ELSN_0ELNSM_8SaturateE0EEEEEENS4_6LayoutINS5_IJSC_SC_SC_EEENS5_IJNSA_ILi0EEEST_ST_EEEEENS5_IJNS4_10UnderscoreESW_SW_EEEEENS4_18SM100_TMA_2SM_LOADENS4_14ComposedLayoutINS4_7SwizzleILi1ELi4ELi3EEENS4_18smem_ptr_flag_bitsILi8EEENSR_INS5_IJNSA_ILi8EEESG_EEENS5_IJSG_SC_EEEEEEEvNS4_8identityESZ_S19_vS1A_EENS_8epilogue10collective18CollectiveEpilogueINS1C_23Sm100TmaWarpSpecializedILi4ELi2ELi64ELb0ELb0EEEJNS5_IJNSA_ILi128EEESF_SG_EEENS5_IJNSR_IS1H_SC_EENSR_INSA_ILi64EEESC_EEEEEaSI_aSI_NS1C_6fusion15FusionCallbacksIS1G_NS1N_17LinearCombinationIaiaiLNS_15FloatRoundStyleE2EEES1I_S1M_JEEENS4_5SM1004TMEM4LOAD26SM100_TMEM_LOAD_32dp32b64xENS4_13SM90_TMA_LOADENS10_INS11_ILi2ELi4ELi3EEES14_NSR_INS5_IJS15_S1K_EEENS5_IJS1K_SC_EEEEEEENS4_39AutoVectorizingCopyWithAssumedAlignmentILi128EEENS4_14SM90_TMA_STOREES22_S24_S24_EEEvvEEEEvNT_6ParamsE)
        /*0a30*/ 	.short	0x0380
        /*0a32*/ 	.short	0x0800


	//----- nvinfo : EIATTR_SW_WAR
	.align		4
.L_56:
        /*0a34*/ 	.byte	0x04, 0x36
        /*0a36*/ 	.short	(.L_58 - .L_57)
.L_57:
        /*0a38*/ 	.word	0x00000008
.L_58:


//--------------------- .nv.callgraph             --------------------------
	.section	.nv.callgraph,"",@"SHT_CUDA_CALLGRAPH"
	.align	4
	.sectionentsize	8
	.align		4
        /*0000*/ 	.word	0x00000000
	.align		4
        /*0004*/ 	.word	0xffffffff
	.align		4
        /*0008*/ 	.word	index@(_ZN7cutlass13device_kernelINS_4gemm6kernel13GemmUniversalIN4cute5tupleIJiiiiEEENS1_10collective13CollectiveMmaINS1_35MainloopSm100TmaUmmaWarpSpecializedILi4ELi2ELi2ENS5_IJNS4_1CILi2EEENSA_ILi1EEESC_EEEEENS5_IJNSA_ILi256EEESF_NSA_ILi32EEEEEEaNS5_IJlSC_lEEEaSI_NS4_8TiledMMAINS4_8MMA_AtomIJNS4_21SM100_MMA_S8_2x1SM_SSIaaiLi256ELi256ELNS4_4UMMA5MajorE0ELSN_0ELNSM_8SaturateE0EEEEEENS4_6LayoutINS5_IJSC_SC_SC_EEENS5_IJNSA_ILi0EEEST_ST_EEEEENS5_IJNS4_10UnderscoreESW_SW_EEEEENS4_18SM100_TMA_2SM_LOADENS4_14ComposedLayoutINS4_7SwizzleILi1ELi4ELi3EEENS4_18smem_ptr_flag_bitsILi8EEENSR_INS5_IJNSA_ILi8EEESG_EEENS5_IJSG_SC_EEEEEEEvNS4_8identityESZ_S19_vS1A_EENS_8epilogue10collective18CollectiveEpilogueINS1C_23Sm100TmaWarpSpecializedILi4ELi2ELi64ELb0ELb0EEEJNS5_IJNSA_ILi128EEESF_SG_EEENS5_IJNSR_IS1H_SC_EENSR_INSA_ILi64EEESC_EEEEEaSI_aSI_NS1C_6fusion15FusionCallbacksIS1G_NS1N_17LinearCombinationIaiaiLNS_15FloatRoundStyleE2EEES1I_S1M_JEEENS4_5SM1004TMEM4LOAD26SM100_TMEM_LOAD_32dp32b64xENS4_13SM90_TMA_LOADENS10_INS11_ILi2ELi4ELi3EEES14_NSR_INS5_IJS15_S1K_EEENS5_IJS1K_SC_EEEEEEENS4_39AutoVectorizingCopyWithAssumedAlignmentILi128EEENS4_14SM90_TMA_STOREES22_S24_S24_EEEvvEEEEvNT_6ParamsE)
	.align		4
        /*000c*/ 	.word	index@(__assertfail)
	.align		4
        /*0010*/ 	.word	0x00000000
	.align		4
        /*0014*/ 	.word	0xfffffffe
	.align		4
        /*0018*/ 	.word	0x00000000
	.align		4
        /*001c*/ 	.word	0xfffffffd
	.align		4
        /*0020*/ 	.word	0x00000000
	.align		4
        /*0024*/ 	.word	0xfffffffc


//--------------------- .nv.constant4             --------------------------
	.section	.nv.constant4,"a",@progbits
	.align	8
	.align		8
.nv.constant4:
        /*0000*/ 	.dword	__assertfail
	.align		8
        /*0008*/ 	.dword	__unnamed_1
	.align		8
        /*0010*/ 	.dword	__unnamed_2
	.align		8
        /*0018*/ 	.dword	__unnamed_3
	.align		8
        /*0020*/ 	.dword	_ZN39_INTERNAL_705d8c65_4_k_cu_6cee3539_98004cuda3std3__45__cpo5beginE
	.align		8
        /*0028*/ 	.dword	_ZN39_INTERNAL_705d8c65_4_k_cu_6cee3539_98004cuda3std3__45__cpo3endE
	.align		8
        /*0030*/ 	.dword	_ZN39_INTERNAL_705d8c65_4_k_cu_6cee3539_98004cuda3std3__45__cpo6cbeginE
	.align		8
        /*0038*/ 	.dword	_ZN39_INTERNAL_705d8c65_4_k_cu_6cee3539_98004cuda3std3__45__cpo4cendE
	.align		8
        /*0040*/ 	.dword	_ZN39_INTERNAL_705d8c65_4_k_cu_6cee3539_98004cuda3std3__441_GLOBAL__N__705d8c65_4_k_cu_6cee3539_98006ignoreE
	.align		8
        /*0048*/ 	.dword	_ZN39_INTERNAL_705d8c65_4_k_cu_6cee3539_98004cuda3std3__419piecewise_constructE
	.align		8
        /*0050*/ 	.dword	_ZN39_INTERNAL_705d8c65_4_k_cu_6cee3539_98004cuda3std3__48in_placeE
	.align		8
        /*0058*/ 	.dword	_ZN39_INTERNAL_705d8c65_4_k_cu_6cee3539_98004cuda3std6ranges3__45__cpo4swapE
	.align		8
        /*0060*/ 	.dword	_ZN39_INTERNAL_705d8c65_4_k_cu_6cee3539_98004cuda3std6ranges3__45__cpo9iter_moveE
	.align		8
        /*0068*/ 	.dword	_ZN39_INTERNAL_705d8c65_4_k_cu_6cee3539_98004cute7productE
	.align		8
        /*0070*/ 	.dword	_ZN39_INTERNAL_705d8c65_4_k_cu_6cee3539_98004cute1_E
	.align		8
        /*0078*/ 	.dword	$str$25
	.align		8
        /*0080*/ 	.dword	$str$26
	.align		8
        /*0088*/ 	.dword	$str$27
	.align		8
        /*0090*/ 	.dword	$str$28


//--------------------- .text._ZN7cutlass13device_kernelINS_4gemm6kernel13GemmUniversalIN4cute5tupleIJiiiiEEENS1_10collective13CollectiveMmaINS1_35MainloopSm100TmaUmmaWarpSpecializedILi4ELi2ELi2ENS5_IJNS4_1CILi2EEENSA_ILi1EEESC_EEEEENS5_IJNSA_ILi256EEESF_NSA_ILi32EEEEEEaNS5_IJlSC_lEEEaSI_NS4_8TiledMMAINS4_8MMA_AtomIJNS4_21SM100_MMA_S8_2x1SM_SSIaaiLi256ELi256ELNS4_4UMMA5MajorE0ELSN_0ELNSM_8SaturateE0EEEEEENS4_6LayoutINS5_IJSC_SC_SC_EEENS5_IJNSA_ILi0EEEST_ST_EEEEENS5_IJNS4_10UnderscoreESW_SW_EEEEENS4_18SM100_TMA_2SM_LOADENS4_14ComposedLayoutINS4_7SwizzleILi1ELi4ELi3EEENS4_18smem_ptr_flag_bitsILi8EEENSR_INS5_IJNSA_ILi8EEESG_EEENS5_IJSG_SC_EEEEEEEvNS4_8identityESZ_S19_vS1A_EENS_8epilogue10collective18CollectiveEpilogueINS1C_23Sm100TmaWarpSpecializedILi4ELi2ELi64ELb0ELb0EEEJNS5_IJNSA_ILi128EEESF_SG_EEENS5_IJNSR_IS1H_SC_EENSR_INSA_ILi64EEESC_EEEEEaSI_aSI_NS1C_6fusion15FusionCallbacksIS1G_NS1N_17LinearCombinationIaiaiLNS_15FloatRoundStyleE2EEES1I_S1M_JEEENS4_5SM1004TMEM4LOAD26SM100_TMEM_LOAD_32dp32b64xENS4_13SM90_TMA_LOADENS10_INS11_ILi2ELi4ELi3EEES14_NSR_INS5_IJS15_S1K_EEENS5_IJS1K_SC_EEEEEEENS4_39AutoVectorizingCopyWithAssumedAlignmentILi128EEENS4_14SM90_TMA_STOREES22_S24_S24_EEEvvEEEEvNT_6ParamsE --------------------------
	.section	.text._ZN7cutlass13device_kernelINS_4gemm6kernel13GemmUniversalIN4cute5tupleIJiiiiEEENS1_10collective13CollectiveMmaINS1_35MainloopSm100TmaUmmaWarpSpecializedILi4ELi2ELi2ENS5_IJNS4_1CILi2EEENSA_ILi1EEESC_EEEEENS5_IJNSA_ILi256EEESF_NSA_ILi32EEEEEEaNS5_IJlSC_lEEEaSI_NS4_8TiledMMAINS4_8MMA_AtomIJNS4_21SM100_MMA_S8_2x1SM_SSIaaiLi256ELi256ELNS4_4UMMA5MajorE0ELSN_0ELNSM_8SaturateE0EEEEEENS4_6LayoutINS5_IJSC_SC_SC_EEENS5_IJNSA_ILi0EEEST_ST_EEEEENS5_IJNS4_10UnderscoreESW_SW_EEEEENS4_18SM100_TMA_2SM_LOADENS4_14ComposedLayoutINS4_7SwizzleILi1ELi4ELi3EEENS4_18smem_ptr_flag_bitsILi8EEENSR_INS5_IJNSA_ILi8EEESG_EEENS5_IJSG_SC_EEEEEEEvNS4_8identityESZ_S19_vS1A_EENS_8epilogue10collective18CollectiveEpilogueINS1C_23Sm100TmaWarpSpecializedILi4ELi2ELi64ELb0ELb0EEEJNS5_IJNSA_ILi128EEESF_SG_EEENS5_IJNSR_IS1H_SC_EENSR_INSA_ILi64EEESC_EEEEEaSI_aSI_NS1C_6fusion15FusionCallbacksIS1G_NS1N_17LinearCombinationIaiaiLNS_15FloatRoundStyleE2EEES1I_S1M_JEEENS4_5SM1004TMEM4LOAD26SM100_TMEM_LOAD_32dp32b64xENS4_13SM90_TMA_LOADENS10_INS11_ILi2ELi4ELi3EEES14_NSR_INS5_IJS15_S1K_EEENS5_IJS1K_SC_EEEEEEENS4_39AutoVectorizingCopyWithAssumedAlignmentILi128EEENS4_14SM90_TMA_STOREES22_S24_S24_EEEvvEEEEvNT_6ParamsE,"ax",@progbits
	.align	128
.text._ZN7cutlass13device_kernelINS_4gemm6kernel13GemmUniversalIN4cute5tupleIJiiiiEEENS1_10collective13CollectiveMmaINS1_35MainloopSm100TmaUmmaWarpSpecializedILi4ELi2ELi2ENS5_IJNS4_1CILi2EEENSA_ILi1EEESC_EEEEENS5_IJNSA_ILi256EEESF_NSA_ILi32EEEEEEaNS5_IJlSC_lEEEaSI_NS4_8TiledMMAINS4_8MMA_AtomIJNS4_21SM100_MMA_S8_2x1SM_SSIaaiLi256ELi256ELNS4_4UMMA5MajorE0ELSN_0ELNSM_8SaturateE0EEEEEENS4_6LayoutINS5_IJSC_SC_SC_EEENS5_IJNSA_ILi0EEEST_ST_EEEEENS5_IJNS4_10UnderscoreESW_SW_EEEEENS4_18SM100_TMA_2SM_LOADENS4_14ComposedLayoutINS4_7SwizzleILi1ELi4ELi3EEENS4_18smem_ptr_flag_bitsILi8EEENSR_INS5_IJNSA_ILi8EEESG_EEENS5_IJSG_SC_EEEEEEEvNS4_8identityESZ_S19_vS1A_EENS_8epilogue10collective18CollectiveEpilogueINS1C_23Sm100TmaWarpSpecializedILi4ELi2ELi64ELb0ELb0EEEJNS5_IJNSA_ILi128EEESF_SG_EEENS5_IJNSR_IS1H_SC_EENSR_INSA_ILi64EEESC_EEEEEaSI_aSI_NS1C_6fusion15FusionCallbacksIS1G_NS1N_17LinearCombinationIaiaiLNS_15FloatRoundStyleE2EEES1I_S1M_JEEENS4_5SM1004TMEM4LOAD26SM100_TMEM_LOAD_32dp32b64xENS4_13SM90_TMA_LOADENS10_INS11_ILi2ELi4ELi3EEES14_NSR_INS5_IJS15_S1K_EEENS5_IJS1K_SC_EEEEEEENS4_39AutoVectorizingCopyWithAssumedAlignmentILi128EEENS4_14SM90_TMA_STOREES22_S24_S24_EEEvvEEEEvNT_6ParamsE:
        .type           _ZN7cutlass13device_kernelINS_4gemm6kernel13GemmUniversalIN4cute5tupleIJiiiiEEENS1_10collective13CollectiveMmaINS1_35MainloopSm100TmaUmmaWarpSpecializedILi4ELi2ELi2ENS5_IJNS4_1CILi2EEENSA_ILi1EEESC_EEEEENS5_IJNSA_ILi256EEESF_NSA_ILi32EEEEEEaNS5_IJlSC_lEEEaSI_NS4_8TiledMMAINS4_8MMA_AtomIJNS4_21SM100_MMA_S8_2x1SM_SSIaaiLi256ELi256ELNS4_4UMMA5MajorE0ELSN_0ELNSM_8SaturateE0EEEEEENS4_6LayoutINS5_IJSC_SC_SC_EEENS5_IJNSA_ILi0EEEST_ST_EEEEENS5_IJNS4_10UnderscoreESW_SW_EEEEENS4_18SM100_TMA_2SM_LOADENS4_14ComposedLayoutINS4_7SwizzleILi1ELi4ELi3EEENS4_18smem_ptr_flag_bitsILi8EEENSR_INS5_IJNSA_ILi8EEESG_EEENS5_IJSG_SC_EEEEEEEvNS4_8identityESZ_S19_vS1A_EENS_8epilogue10collective18CollectiveEpilogueINS1C_23Sm100TmaWarpSpecializedILi4ELi2ELi64ELb0ELb0EEEJNS5_IJNSA_ILi128EEESF_SG_EEENS5_IJNSR_IS1H_SC_EENSR_INSA_ILi64EEESC_EEEEEaSI_aSI_NS1C_6fusion15FusionCallbacksIS1G_NS1N_17LinearCombinationIaiaiLNS_15FloatRoundStyleE2EEES1I_S1M_JEEENS4_5SM1004TMEM4LOAD26SM100_TMEM_LOAD_32dp32b64xENS4_13SM90_TMA_LOADENS10_INS11_ILi2ELi4ELi3EEES14_NSR_INS5_IJS15_S1K_EEENS5_IJS1K_SC_EEEEEEENS4_39AutoVectorizingCopyWithAssumedAlignmentILi128EEENS4_14SM90_TMA_STOREES22_S24_S24_EEEvvEEEEvNT_6ParamsE,@function
        .size           _ZN7cutlass13device_kernelINS_4gemm6kernel13GemmUniversalIN4cute5tupleIJiiiiEEENS1_10collective13CollectiveMmaINS1_35MainloopSm100TmaUmmaWarpSpecializedILi4ELi2ELi2ENS5_IJNS4_1CILi2EEENSA_ILi1EEESC_EEEEENS5_IJNSA_ILi256EEESF_NSA_ILi32EEEEEEaNS5_IJlSC_lEEEaSI_NS4_8TiledMMAINS4_8MMA_AtomIJNS4_21SM100_MMA_S8_2x1SM_SSIaaiLi256ELi256ELNS4_4UMMA5MajorE0ELSN_0ELNSM_8SaturateE0EEEEEENS4_6LayoutINS5_IJSC_SC_SC_EEENS5_IJNSA_ILi0EEEST_ST_EEEEENS5_IJNS4_10UnderscoreESW_SW_EEEEENS4_18SM100_TMA_2SM_LOADENS4_14ComposedLayoutINS4_7SwizzleILi1ELi4ELi3EEENS4_18smem_ptr_flag_bitsILi8EEENSR_INS5_IJNSA_ILi8EEESG_EEENS5_IJSG_SC_EEEEEEEvNS4_8identityESZ_S19_vS1A_EENS_8epilogue10collective18CollectiveEpilogueINS1C_23Sm100TmaWarpSpecializedILi4ELi2ELi64ELb0ELb0EEEJNS5_IJNSA_ILi128EEESF_SG_EEENS5_IJNSR_IS1H_SC_EENSR_INSA_ILi64EEESC_EEEEEaSI_aSI_NS1C_6fusion15FusionCallbacksIS1G_NS1N_17LinearCombinationIaiaiLNS_15FloatRoundStyleE2EEES1I_S1M_JEEENS4_5SM1004TMEM4LOAD26SM100_TMEM_LOAD_32dp32b64xENS4_13SM90_TMA_LOADENS10_INS11_ILi2ELi4ELi3EEES14_NSR_INS5_IJS15_S1K_EEENS5_IJS1K_SC_EEEEEEENS4_39AutoVectorizingCopyWithAssumedAlignmentILi128EEENS4_14SM90_TMA_STOREES22_S24_S24_EEEvvEEEEvNT_6ParamsE,(.L_x_185 - _ZN7cutlass13device_kernelINS_4gemm6kernel13GemmUniversalIN4cute5tupleIJiiiiEEENS1_10collective13CollectiveMmaINS1_35MainloopSm100TmaUmmaWarpSpecializedILi4ELi2ELi2ENS5_IJNS4_1CILi2EEENSA_ILi1EEESC_EEEEENS5_IJNSA_ILi256EEESF_NSA_ILi32EEEEEEaNS5_IJlSC_lEEEaSI_NS4_8TiledMMAINS4_8MMA_AtomIJNS4_21SM100_MMA_S8_2x1SM_SSIaaiLi256ELi256ELNS4_4UMMA5MajorE0ELSN_0ELNSM_8SaturateE0EEEEEENS4_6LayoutINS5_IJSC_SC_SC_EEENS5_IJNSA_ILi0EEEST_ST_EEEEENS5_IJNS4_10UnderscoreESW_SW_EEEEENS4_18SM100_TMA_2SM_LOADENS4_14ComposedLayoutINS4_7SwizzleILi1ELi4ELi3EEENS4_18smem_ptr_flag_bitsILi8EEENSR_INS5_IJNSA_ILi8EEESG_EEENS5_IJSG_SC_EEEEEEEvNS4_8identityESZ_S19_vS1A_EENS_8epilogue10collective18CollectiveEpilogueINS1C_23Sm100TmaWarpSpecializedILi4ELi2ELi64ELb0ELb0EEEJNS5_IJNSA_ILi128EEESF_SG_EEENS5_IJNSR_IS1H_SC_EENSR_INSA_ILi64EEESC_EEEEEaSI_aSI_NS1C_6fusion15FusionCallbacksIS1G_NS1N_17LinearCombinationIaiaiLNS_15FloatRoundStyleE2EEES1I_S1M_JEEENS4_5SM1004TMEM4LOAD26SM100_TMEM_LOAD_32dp32b64xENS4_13SM90_TMA_LOADENS10_INS11_ILi2ELi4ELi3EEES14_NSR_INS5_IJS15_S1K_EEENS5_IJS1K_SC_EEEEEEENS4_39AutoVectorizingCopyWithAssumedAlignmentILi128EEENS4_14SM90_TMA_STOREES22_S24_S24_EEEvvEEEEvNT_6ParamsE)
        .other          _ZN7cutlass13device_kernelINS_4gemm6kernel13GemmUniversalIN4cute5tupleIJiiiiEEENS1_10collective13CollectiveMmaINS1_35MainloopSm100TmaUmmaWarpSpecializedILi4ELi2ELi2ENS5_IJNS4_1CILi2EEENSA_ILi1EEESC_EEEEENS5_IJNSA_ILi256EEESF_NSA_ILi32EEEEEEaNS5_IJlSC_lEEEaSI_NS4_8TiledMMAINS4_8MMA_AtomIJNS4_21SM100_MMA_S8_2x1SM_SSIaaiLi256ELi256ELNS4_4UMMA5MajorE0ELSN_0ELNSM_8SaturateE0EEEEEENS4_6LayoutINS5_IJSC_SC_SC_EEENS5_IJNSA_ILi0EEEST_ST_EEEEENS5_IJNS4_10UnderscoreESW_SW_EEEEENS4_18SM100_TMA_2SM_LOADENS4_14ComposedLayoutINS4_7SwizzleILi1ELi4ELi3EEENS4_18smem_ptr_flag_bitsILi8EEENSR_INS5_IJNSA_ILi8EEESG_EEENS5_IJSG_SC_EEEEEEEvNS4_8identityESZ_S19_vS1A_EENS_8epilogue10collective18CollectiveEpilogueINS1C_23Sm100TmaWarpSpecializedILi4ELi2ELi64ELb0ELb0EEEJNS5_IJNSA_ILi128EEESF_SG_EEENS5_IJNSR_IS1H_SC_EENSR_INSA_ILi64EEESC_EEEEEaSI_aSI_NS1C_6fusion15FusionCallbacksIS1G_NS1N_17LinearCombinationIaiaiLNS_15FloatRoundStyleE2EEES1I_S1M_JEEENS4_5SM1004TMEM4LOAD26SM100_TMEM_LOAD_32dp32b64xENS4_13SM90_TMA_LOADENS10_INS11_ILi2ELi4ELi3EEES14_NSR_INS5_IJS15_S1K_EEENS5_IJS1K_SC_EEEEEEENS4_39AutoVectorizingCopyWithAssumedAlignmentILi128EEENS4_14SM90_TMA_STOREES22_S24_S24_EEEvvEEEEvNT_6ParamsE,@"STO_CUDA_ENTRY STV_DEFAULT"
_ZN7cutlass13device_kernelINS_4gemm6kernel13GemmUniversalIN4cute5tupleIJiiiiEEENS1_10collective13CollectiveMmaINS1_35MainloopSm100TmaUmmaWarpSpecializedILi4ELi2ELi2ENS5_IJNS4_1CILi2EEENSA_ILi1EEESC_EEEEENS5_IJNSA_ILi256EEESF_NSA_ILi32EEEEEEaNS5_IJlSC_lEEEaSI_NS4_8TiledMMAINS4_8MMA_AtomIJNS4_21SM100_MMA_S8_2x1SM_SSIaaiLi256ELi256ELNS4_4UMMA5MajorE0ELSN_0ELNSM_8SaturateE0EEEEEENS4_6LayoutINS5_IJSC_SC_SC_EEENS5_IJNSA_ILi0EEEST_ST_EEEEENS5_IJNS4_10UnderscoreESW_SW_EEEEENS4_18SM100_TMA_2SM_LOADENS4_14ComposedLayoutINS4_7SwizzleILi1ELi4ELi3EEENS4_18smem_ptr_flag_bitsILi8EEENSR_INS5_IJNSA_ILi8EEESG_EEENS5_IJSG_SC_EEEEEEEvNS4_8identityESZ_S19_vS1A_EENS_8epilogue10collective18CollectiveEpilogueINS1C_23Sm100TmaWarpSpecializedILi4ELi2ELi64ELb0ELb0EEEJNS5_IJNSA_ILi128EEESF_SG_EEENS5_IJNSR_IS1H_SC_EENSR_INSA_ILi64EEESC_EEEEEaSI_aSI_NS1C_6fusion15FusionCallbacksIS1G_NS1N_17LinearCombinationIaiaiLNS_15FloatRoundStyleE2EEES1I_S1M_JEEENS4_5SM1004TMEM4LOAD26SM100_TMEM_LOAD_32dp32b64xENS4_13SM90_TMA_LOADENS10_INS11_ILi2ELi4ELi3EEES14_NSR_INS5_IJS15_S1K_EEENS5_IJS1K_SC_EEEEEEENS4_39AutoVectorizingCopyWithAssumedAlignmentILi128EEENS4_14SM90_TMA_STOREES22_S24_S24_EEEvvEEEEvNT_6ParamsE:
[----:B------:R-:W1:Y:S01]  /*0000*/  LDC R1, c[0x0][0x37c] ;  /* 0x0000df00ff017b82 */ /* 0x000e620000000800 */
[----:B------:R-:W2:Y:S01]  /*0010*/  S2R R169, SR_TID.X ;  /* 0x0000000000a97919 */ /* 0x000ea20000002100 */
[----:B------:R-:W3:Y:S06]  /*0020*/  LDCU.64 UR6, c[0x0][0x890] ;  /* 0x00011200ff0677ac */ /* 0x000eec0008000a00 */
[----:B------:R-:W4:Y:S01]  /*0030*/  S2UR UR37, SR_CgaCtaId ;  /* 0x00000000002579c3 */ /* 0x000f220000008800 */
[----:B------:R-:W-:Y:S02]  /*0040*/  PRMT R153, RZ, 0x7610, R153 ;  /* 0x00007610ff997816 */ /* 0x000fe40000000099 */
[----:B------:R-:W-:Y:S01]  /*0050*/  ELECT P1, URZ, PT ;  /* 0x0000000000ff782f */ /* 0x000fe20003820000 */
[----:B------:R-:W1:Y:S01]  /*0060*/  LDCU.64 UR46, c[0x0][0x358] ;  /* 0x00006b00ff2e77ac */ /* 0x000e620008000a00 */
[----:B---3--:R-:W-:-:S04]  /*0070*/  UISETP.NE.U32.AND UP0, UPT, UR6, URZ, UPT ;  /* 0x000000ff0600728c */ /* 0x008fc8000bf05070 */
[----:B------:R-:W-:Y:S02]  /*0080*/  UISETP.NE.AND.EX UP0, UPT, UR7, URZ, UPT, UP0 ;  /* 0x000000ff0700728c */ /* 0x000fe4000bf05300 */
[----:B----4-:R-:W-:Y:S02]  /*0090*/  ULOP3.LUT UR5, UR37, 0x1, URZ, 0xc0, !UPT ;  /* 0x0000000125057892 */ /* 0x010fe4000f8ec0ff */
[----:B------:R-:W-:Y:S01]  /*00a0*/  ULOP3.LUT UR4, UR37, 0x1, URZ, 0x3c, !UPT ;  /* 0x0000000125047892 */ /* 0x000fe2000f8e3cff */
[----:B--2---:R-:W-:-:S05]  /*00b0*/  SHF.R.U32.HI R156, RZ, 0x5, R169 ;  /* 0x00000005ff9c7819 */ /* 0x004fca00000116a9 */
[----:B------:R-:W2:Y:S02]  /*00c0*/  SHFL.IDX PT, R0, R156, RZ, 0x1f ;  /* 0x00001fff9c007589 */ /* 0x000ea400000e0000 */
[----:B--2---:R-:W-:Y:S01]  /*00d0*/  R2UR UR10, R0 ;  /* 0x00000000000a72ca */ /* 0x004fe200000e0000 */
[----:B-1----:R-:W-:-:S14]  /*00e0*/  BRA.U UP0, `(.L_x_0) ;  /* 0x00000001002c7547 */ /* 0x002fdc000b800000 */
[----:B------:R-:W1:Y:S02]  /*00f0*/  LDCU.64 UR8, c[0x0][0x888] ;  /* 0x00011100ff0877ac */ /* 0x000e640008000a00 */
[----:B-1----:R-:W-:-:S04]  /*0100*/  UISETP.NE.U32.AND UP0, UPT, UR8, URZ, UPT ;  /* 0x000000ff0800728c */ /* 0x002fc8000bf05070 */
[----:B------:R-:W-:-:S09]  /*0110*/  UISETP.NE.AND.EX UP0, UPT, UR9, URZ, UPT, UP0 ;  /* 0x000000ff0900728c */ /* 0x000fd2000bf05300 */
[----:B------:R-:W-:Y:S05]  /*0120*/  BRA.U !UP0, `(.L_x_1) ;  /* 0x0000000108107547 */ /* 0x000fea000b800000 */
[----:B------:R-:W1:Y:S02]  /*0130*/  LDC.64 R82, c[0x0][0x888] ;  /* 0x00022200ff527b82 */ /* 0x000e640000000a00 */
[----:B-1----:R1:W5:Y:S01]  /*0140*/  LDG.E R82, desc[UR46][R82.64] ;  /* 0x0000002e52527981 */ /* 0x002362000c1e1900 */
[----:B------:R-:W-:Y:S01]  /*0150*/  HFMA2 R153, -RZ, RZ, 0, 5.9604644775390625e-08 ;  /* 0x00000001ff997431 */ /* 0x000fe200000001ff */
[----:B------:R-:W-:Y:S05]  /*0160*/  BRA `(.L_x_0) ;  /* 0x00000000000c7947 */ /* 0x000fea0003800000 */
.L_x_1:
[----:B------:R-:W1:Y:S01]  /*0170*/  LDCU UR8, c[0x0][0x880] ;  /* 0x00011000ff0877ac */ /* 0x000e620008000800 */
[----:B------:R-:W-:Y:S01]  /*0180*/  HFMA2 R153, -RZ, RZ, 0, 5.9604644775390625e-08 ;  /* 0x00000001ff997431 */ /* 0x000fe200000001ff */
[----:B-1----:R-:W-:-:S07]  /*0190*/  MOV R82, UR8 ;  /* 0x0000000800527c02 */ /* 0x002fce0008000f00 */
.L_x_0:
[----:B------:R-:W2:Y:S02]  /*01a0*/  LDCU.64 UR8, c[0x0][0x8b0] ;  /* 0x00011600ff0877ac */ /* 0x000ea40008000a00 */
[----:B--2---:R-:W-:-:S04]  /*01b0*/  UISETP.NE.U32.AND UP0, UPT, UR8, URZ, UPT ;  /* 0x000000ff0800728c */ /* 0x004fc8000bf05070 */
[----:B------:R-:W-:-:S09]  /*01c0*/  UISETP.NE.AND.EX UP0, UPT, UR9, URZ, UPT, UP0 ;  /* 0x000000ff0900728c */ /* 0x000fd2000bf05300 */
[----:B------:R-:W-:Y:S05]  /*01d0*/  BRA.U UP0, `(.L_x_2) ;  /* 0x0000000100247547 */ /* 0x000fea000b800000 */
[----:B------:R-:W2:Y:S02]  /*01e0*/  LDCU.64 UR8, c[0x0][0x8a8] ;  /* 0x00011500ff0877ac */ /* 0x000ea40008000a00 */
[----:B--2---:R-:W-:-:S04]  /*01f0*/  UISETP.NE.U32.AND UP0, UPT, UR8, URZ, UPT ;  /* 0x000000ff0800728c */ /* 0x004fc8000bf05070 */
[----:B------:R-:W-:-:S09]  /*0200*/  UISETP.NE.AND.EX UP0, UPT, UR9, URZ, UPT, UP0 ;  /* 0x000000ff0900728c */ /* 0x000fd2000bf05300 */
[----:B------:R-:W-:Y:S05]  /*0210*/  BRA.U !UP0, `(.L_x_3) ;  /* 0x00000001080c7547 */ /* 0x000fea000b800000 */
[----:B------:R-:W2:Y:S02]  /*0220*/  LDC.64 R78, c[0x0][0x8a8] ;  /* 0x00022a00ff4e7b82 */ /* 0x000ea40000000a00 */
[----:B--2---:R2:W5:Y:S01]  /*0230*/  LDG.E R78, desc[UR46][R78.64] ;  /* 0x0000002e4e4e7981 */ /* 0x004562000c1e1900 */
[----:B------:R-:W-:Y:S05]  /*0240*/  BRA `(.L_x_2) ;  /* 0x0000000000087947 */ /* 0x000fea0003800000 */
.L_x_3:
[----:B------:R-:W2:Y:S02]  /*0250*/  LDCU UR8, c[0x0][0x8a0] ;  /* 0x00011400ff0877ac */ /* 0x000ea40008000800 */
[----:B--2---:R-:W-:Y:S02]  /*0260*/  MOV R78, UR8 ;  /* 0x00000008004e7c02 */ /* 0x004fe40008000f00 */
.L_x_2:
[----:B------:R-:W-:Y:S01]  /*0270*/  IMAD.U32 R0, RZ, RZ, UR10 ;  /* 0x0000000aff007e24 */ /* 0x000fe2000f8e00ff */
[----:B------:R-:W-:Y:S04]  /*0280*/  BSSY.RECONVERGENT B0, `(.L_x_4) ;  /* 0x000000c000007945 */ /* 0x000fe80003800200 */
[C---:B------:R-:W-:Y:S02]  /*0290*/  ISETP.NE.OR P2, PT, R0.reuse, 0x1, !P1 ;  /* 0x000000010000780c */ /* 0x040fe40004f45670 */
[----:B------:R-:W-:-:S11]  /*02a0*/  ISETP.NE.OR P0, PT, R0, 0x3, !P1 ;  /* 0x000000030000780c */ /* 0x000fd60004f05670 */
[----:B------:R-:W-:Y:S05]  /*02b0*/  @P2 BRA `(.L_x_5) ;  /* 0x0000000000202947 */ /* 0x000fea0003800000 */
[----:B------:R-:W3:Y:S02]  /*02c0*/  LDCU.64 UR8, c[0x0][0x348] ;  /* 0x00006900ff0877ac */ /* 0x000ee40008000a00 */
[----:B---3--:R-:W-:Y:S02]  /*02d0*/  UIADD3 UR12, UP1, UPT, UR8, 0x80, URZ ;  /* 0x00000080080c7890 */ /* 0x008fe4000ff3e0ff */
[----:B------:R-:W-:Y:S02]  /*02e0*/  UIADD3 UR8, UP0, UPT, UR8, 0x180, URZ ;  /* 0x0000018008087890 */ /* 0x000fe4000ff1e0ff */
[----:B------:R-:W-:Y:S02]  /*02f0*/  UIADD3.X UR13, UPT, UPT, URZ, UR9, URZ, UP1, !UPT ;  /* 0x00000009ff0d7290 */ /* 0x000fe40008ffe4ff */
[----:B------:R-:W-:-:S07]  /*0300*/  UIADD3.X UR9, UPT, UPT, URZ, UR9, URZ, UP0, !UPT ;  /* 0x00000009ff097290 */ /* 0x000fce00087fe4ff */
[----:B------:R3:W-:Y:S02]  /*0310*/  UTMACCTL.PF [UR12] ;  /* 0x000000000c0079b9 */ /* 0x0007e40008040000 */
[----:B------:R3:W-:Y:S02]  /*0320*/  UTMACCTL.PF [UR8] ;  /* 0x00000000080079b9 */ /* 0x0007e40008040000 */
[----:B---3--:R-:W-:Y:S01]  /*0330*/  NOP ;  /* 0x0000000000007918 */ /* 0x008fe20000000000 */
.L_x_5:
[----:B------:R-:W-:Y:S05]  /*0340*/  BSYNC.RECONVERGENT B0 ;  /* 0x0000000000007941 */ /* 0x000fea0003800200 */
.L_x_4:
[----:B------:R-:W-:Y:S04]  /*0350*/  BSSY.RECONVERGENT B0, `(.L_x_6) ;  /* 0x000000a000007945 */ /* 0x000fe80003800200 */
        /* <DEDUP_REMOVED lines=9> */
.L_x_7:
[----:B------:R-:W-:Y:S05]  /*03f0*/  BSYNC.RECONVERGENT B0 ;  /* 0x0000000000007941 */ /* 0x000fea0003800200 */
.L_x_6:
[----:B------:R-:W3:Y:S01]  /*0400*/  LDCU.64 UR8, c[0x0][0x888] ;  /* 0x00011100ff0877ac */ /* 0x000ee20008000a00 */
[----:B------:R-:W-:Y:S02]  /*0410*/  UISETP.EQ.U32.AND UP1, UPT, UR6, URZ, UPT ;  /* 0x000000ff0600728c */ /* 0x000fe4000bf22070 */
[----:B------:R-:W-:Y:S02]  /*0420*/  UPLOP3.LUT UP5, UPT, UPT, UPT, UPT, 0x80, 0x8 ;  /* 0x000000000008789c */ /* 0x000fe40003faf070 */
[----:B---3--:R-:W-:-:S04]  /*0430*/  UISETP.NE.U32.AND UP0, UPT, UR8, URZ, UPT ;  /* 0x000000ff0800728c */ /* 0x008fc8000bf05070 */
[----:B------:R-:W-:-:S04]  /*0440*/  UISETP.NE.AND.EX UP0, UPT, UR9, URZ, UPT, UP0 ;  /* 0x000000ff0900728c */ /* 0x000fc8000bf05300 */
[----:B------:R-:W-:-:S04]  /*0450*/  UISETP.EQ.OR.EX UP2, UPT, UR7, URZ, !UP0, UP1 ;  /* 0x000000ff0700728c */ /* 0x000fc8000c742710 */
[----:B------:R-:W-:-:S05]  /*0460*/  UP2UR UR50, UPR, URZ, 0x4 ;  /* 0x00000004ff327883 */ /* 0x000fca0008000000 */
[----:B------:R-:W-:Y:S07]  /*0470*/  BRA.U !UP2, `(.L_x_8) ;  /* 0x000000010a207547 */ /* 0x000fee000b800000 */
[----:B-----5:R-:W-:Y:S01]  /*0480*/  R2UR UR8, R82 ;  /* 0x00000000520872ca */ /* 0x020fe200000e0000 */
[----:B------:R-:W-:Y:S02]  /*0490*/  UISETP.NE.U32.AND UP2, UPT, UR6, URZ, UPT ;  /* 0x000000ff0600728c */ /* 0x000fe4000bf45070 */
[----:B------:R-:W-:Y:S02]  /*04a0*/  USEL UR6, URZ, 0xffffffff, UP0 ;  /* 0xffffffffff067887 */ /* 0x000fe40008000000 */
[----:B------:R-:W-:-:S08]  /*04b0*/  UISETP.NE.AND.EX UP2, UPT, UR7, URZ, UPT, UP2 ;  /* 0x000000ff0700728c */ /* 0x000fd0000bf45320 */
[----:B------:R-:W-:-:S04]  /*04c0*/  UISETP.NE.AND UP1, UPT, UR8, URZ, UPT ;  /* 0x000000ff0800728c */ /* 0x000fc8000bf25270 */
[----:B------:R-:W-:-:S04]  /*04d0*/  @!UP2 USEL UR6, URZ, 0xffffffff, UP1 ;  /* 0xffffffffff06a887 */ /* 0x000fc80008800000 */
[----:B------:R-:W-:-:S04]  /*04e0*/  ULOP3.LUT UR6, UR6, 0x1, URZ, 0xc0, !UPT ;  /* 0x0000000106067892 */ /* 0x000fc8000f8ec0ff */
[----:B------:R-:W-:-:S11]  /*04f0*/  UISETP.NE.U32.AND UP5, UPT, UR6, 0x1, UPT ;  /* 0x000000010600788c */ /* 0x000fd6000bfa5070 */
.L_x_8:
[----:B------:R-:W3:Y:S01]  /*0500*/  SHFL.IDX PT, R0, R156, RZ, 0x1f ;  /* 0x00001fff9c007589 */ /* 0x000ee200000e0000 */
[----:B------:R-:W-:-:S04]  /*0510*/  UISETP.NE.AND UP1, UPT, UR10, 0x2, UPT ;  /* 0x000000020a00788c */ /* 0x000fc8000bf25270 */
[----:B------:R-:W-:Y:S02]  /*0520*/  UISETP.EQ.AND UP2, UPT, UR5, URZ, !UP1 ;  /* 0x000000ff0500728c */ /* 0x000fe4000cf42270 */
[----:B------:R-:W-:-:S04]  /*0530*/  USEL UR6, URZ, 0x1, UP1 ;  /* 0x00000001ff067887 */ /* 0x000fc80008800000 */
[----:B------:R-:W-:Y:S02]  /*0540*/  PLOP3.LUT P5, PT, P1, PT, UP2, 0x80, 0x8 ;  /* 0x000000000008781c */ /* 0x000fe40000faf028 */
[----:B---3--:R-:W-:-:S13]  /*0550*/  ISETP.NE.AND P0, PT, R0, RZ, PT ;  /* 0x000000ff0000720c */ /* 0x008fda0003f05270 */
[----:B------:R-:W-:Y:S05]  /*0560*/  @P0 BRA `(.L_x_9) ;  /* 0x0000000000440947 */ /* 0x000fea0003800000 */
[----:B------:R-:W-:Y:S01]  /*0570*/  UMOV UR8, 0x400 ;  /* 0x0000040000087882 */ /* 0x000fe20000000000 */
[----:B------:R-:W-:Y:S01]  /*0580*/  UMOV UR7, 0x1 ;  /* 0x0000000100077882 */ /* 0x000fe20000000000 */
[----:B------:R-:W-:Y:S02]  /*0590*/  ULEA UR8, UR37, UR8, 0x18 ;  /* 0x0000000825087291 */ /* 0x000fe4000f8ec0ff */
[----:B------:R-:W-:-:S04]  /*05a0*/  UIADD3 UR12, UPT, UPT, -UR7, 0x100000, URZ ;  /* 0x00100000070c7890 */ /* 0x000fc8000fffe1ff */
[----:B------:R-:W-:Y:S02]  /*05b0*/  USHF.L.U32 UR13, UR12, 0xb, URZ ;  /* 0x0000000b0c0d7899 */ /* 0x000fe400080006ff */
[----:B------:R-:W-:Y:S01]  /*05c0*/  USHF.L.U32 UR12, UR12, 0x1, URZ ;  /* 0x000000010c0c7899 */ /* 0x000fe200080006ff */
[----:B------:R-:W-:Y:S01]  /*05d0*/  ELECT P0, URZ, PT ;  /* 0x0000000000ff782f */ /* 0x000fe20003800000 */
[----:B------:R-:W3:Y:S10]  /*05e0*/  FENCE.VIEW.ASYNC.S ;  /* 0x00000000000073c6 */ /* 0x000ef40000000000 */
[----:B---3--:R3:W4:Y:S01]  /*05f0*/  SYNCS.EXCH.64 URZ, [UR8], UR12 ;  /* 0x0000000c08ff75b2 */ /* 0x0087220008000100 */
[----:B------:R3:W1:Y:S01]  /*0600*/  SYNCS.EXCH.64 URZ, [UR8+0x20], UR12 ;  /* 0x0000200c08ff75b2 */ /* 0x0006620008000100 */
[----:B------:R3:W1:Y:S01]  /*0610*/  SYNCS.EXCH.64 URZ, [UR8+0x8], UR12 ;  /* 0x0000080c08ff75b2 */ /* 0x0006620008000100 */
[----:B------:R3:W1:Y:S01]  /*0620*/  SYNCS.EXCH.64 URZ, [UR8+0x28], UR12 ;  /* 0x0000280c08ff75b2 */ /* 0x0006620008000100 */
[----:B------:R3:W1:Y:S01]  /*0630*/  SYNCS.EXCH.64 URZ, [UR8+0x10], UR12 ;  /* 0x0000100c08ff75b2 */ /* 0x0006620008000100 */
[----:B------:R3:W1:Y:S01]  /*0640*/  SYNCS.EXCH.64 URZ, [UR8+0x30], UR12 ;  /* 0x0000300c08ff75b2 */ /* 0x0006620008000100 */
[----:B------:R3:W1:Y:S01]  /*0650*/  SYNCS.EXCH.64 URZ, [UR8+0x18], UR12 ;  /* 0x0000180c08ff75b2 */ /* 0x0006620008000100 */
[----:B------:R3:W1:Y:S01]  /*0660*/  SYNCS.EXCH.64 URZ, [UR8+0x38], UR12 ;  /* 0x0000380c08ff75b2 */ /* 0x0006620008000100 */
[----:B------:R-:W-:Y:S01]  /*0670*/  NOP ;  /* 0x0000000000007918 */ /* 0x000fe20000000000 */
.L_x_9:
[----:B------:R-:W2:Y:S01]  /*0680*/  SHFL.IDX PT, R0, R156, RZ, 0x1f ;  /* 0x00001fff9c007589 */ /* 0x000ea200000e0000 */
[----:B------:R-:W-:Y:S01]  /*0690*/  NOP ;  /* 0x0000000000007918 */ /* 0x000fe20000000000 */
[----:B--2---:R-:W-:-:S13]  /*06a0*/  ISETP.NE.AND P0, PT, R0, 0x1, PT ;  /* 0x000000010000780c */ /* 0x004fda0003f05270 */
[----:B------:R-:W-:Y:S05]  /*06b0*/  @P0 BRA `(.L_x_10) ;  /* 0x0000000000540947 */ /* 0x000fea0003800000 */
[----:B------:R-:W-:Y:S01]  /*06c0*/  UMOV UR9, 0x400 ;  /* 0x0000040000097882 */ /* 0x000fe20000000000 */
[----:B---3--:R-:W-:Y:S01]  /*06d0*/  UMOV UR8, 0x20 ;  /* 0x0000002000087882 */ /* 0x008fe20000000000 */
[----:B------:R-:W-:Y:S01]  /*06e0*/  UMOV UR7, 0x80 ;  /* 0x0000008000077882 */ /* 0x000fe20000000000 */
[----:B------:R-:W-:Y:S02]  /*06f0*/  ULEA UR9, UR37, UR9, 0x18 ;  /* 0x0000000925097291 */ /* 0x000fe4000f8ec0ff */
[----:B------:R-:W-:-:S04]  /*0700*/  UIADD3 UR12, UPT, UPT, -UR8, 0x100000, URZ ;  /* 0x00100000080c7890 */ /* 0x000fc8000fffe1ff */
[----:B------:R-:W-:Y:S02]  /*0710*/  USHF.L.U32 UR13, UR12, 0xb, URZ ;  /* 0x0000000b0c0d7899 */ /* 0x000fe400080006ff */
[----:B------:R-:W-:Y:S02]  /*0720*/  USHF.L.U32 UR12, UR12, 0x1, URZ ;  /* 0x000000010c0c7899 */ /* 0x000fe400080006ff */
[----:B------:R-:W-:-:S04]  /*0730*/  UIADD3 UR14, UPT, UPT, -UR7, 0x100000, URZ ;  /* 0x00100000070e7890 */ /* 0x000fc8000fffe1ff */
[----:B------:R-:W-:Y:S02]  /*0740*/  USHF.L.U32 UR15, UR14, 0xb, URZ ;  /* 0x0000000b0e0f7899 */ /* 0x000fe400080006ff */
[----:B------:R-:W-:Y:S01]  /*0750*/  USHF.L.U32 UR14, UR14, 0x1, URZ ;  /* 0x000000010e0e7899 */ /* 0x000fe200080006ff */
[----:B------:R-:W-:Y:S01]  /*0760*/  ELECT P0, URZ, PT ;  /* 0x0000000000ff782f */ /* 0x000fe20003800000 */
[----:B------:R-:W2:Y:S02]  /*0770*/  FENCE.VIEW.ASYNC.S ;  /* 0x00000000000073c6 */ /* 0x000ea40000000000 */
[----:B--2---:R2:W3:Y:S08]  /*0780*/  SYNCS.EXCH.64 URZ, [UR9+0x40], UR12 ;  /* 0x0000400c09ff75b2 */ /* 0x0044f00008000100 */
        /* <DEDUP_REMOVED lines=8> */
.L_x_10:
[----:B------:R-:W4:Y:S01]  /*0810*/  SHFL.IDX PT, R0, R156, RZ, 0x1f ;  /* 0x00001fff9c007589 */ /* 0x000f2200000e0000 */
[----:B------:R-:W-:Y:S01]  /*0820*/  NOP ;  /* 0x0000000000007918 */ /* 0x000fe20000000000 */
[----:B----4-:R-:W-:-:S13]  /*0830*/  ISETP.NE.AND P0, PT, R0, 0x3, PT ;  /* 0x000000030000780c */ /* 0x010fda0003f05270 */
[----:B------:R-:W-:Y:S05]  /*0840*/  @P0 BRA `(.L_x_11) ;  /* 0x00000000002c0947 */ /* 0x000fea0003800000 */
[----:B---3--:R-:W-:Y:S01]  /*0850*/  UMOV UR8, 0x400 ;  /* 0x0000040000087882 */ /* 0x008fe20000000000 */
[----:B------:R-:W-:Y:S01]  /*0860*/  UMOV UR7, 0x20 ;  /* 0x0000002000077882 */ /* 0x000fe20000000000 */
[----:B------:R-:W-:Y:S02]  /*0870*/  ULEA UR8, UR37, UR8, 0x18 ;  /* 0x0000000825087291 */ /* 0x000fe4000f8ec0ff */
[----:B--2---:R-:W-:-:S04]  /*0880*/  UIADD3 UR12, UPT, UPT, -UR7, 0x100000, URZ ;  /* 0x00100000070c7890 */ /* 0x004fc8000fffe1ff */
[----:B------:R-:W-:Y:S02]  /*0890*/  USHF.L.U32 UR13, UR12, 0xb, URZ ;  /* 0x0000000b0c0d7899 */ /* 0x000fe400080006ff */
[----:B------:R-:W-:Y:S01]  /*08a0*/  USHF.L.U32 UR12, UR12, 0x1, URZ ;  /* 0x000000010c0c7899 */ /* 0x000fe200080006ff */
[----:B------:R-:W-:Y:S01]  /*08b0*/  ELECT P0, URZ, PT ;  /* 0x0000000000ff782f */ /* 0x000fe20003800000 */
[----:B------:R-:W2:Y:S10]  /*08c0*/  FENCE.VIEW.ASYNC.S ;  /* 0x00000000000073c6 */ /* 0x000eb40000000000 */
[----:B--2---:R4:W2:Y:S01]  /*08d0*/  SYNCS.EXCH.64 URZ, [UR8+0x80], UR12 ;  /* 0x0000800c08ff75b2 */ /* 0x0048a20008000100 */
[----:B------:R4:W3:Y:S02]  /*08e0*/  SYNCS.EXCH.64 URZ, [UR8+0x88], UR12 ;  /* 0x0000880c08ff75b2 */ /* 0x0008e40008000100 */
[----:B----4-:R-:W-:Y:S01]  /*08f0*/  NOP ;  /* 0x0000000000007918 */ /* 0x010fe20000000000 */
.L_x_11:
[----:B------:R-:W4:Y:S01]  /*0900*/  SHFL.IDX PT, R0, R156, RZ, 0x1f ;  /* 0x00001fff9c007589 */ /* 0x000f2200000e0000 */
[----:B------:R-:W-:Y:S01]  /*0910*/  NOP ;  /* 0x0000000000007918 */ /* 0x000fe20000000000 */
[----:B----4-:R-:W-:-:S13]  /*0920*/  ISETP.NE.AND P0, PT, R0, 0x4, PT ;  /* 0x000000040000780c */ /* 0x010fda0003f05270 */
[----:B------:R-:W-:Y:S05]  /*0930*/  @P0 BRA `(.L_x_12) ;  /* 0x0000000000480947 */ /* 0x000fea0003800000 */
[----:B--2---:R-:W-:Y:S01]  /*0940*/  UMOV UR9, 0x1e0 ;  /* 0x000001e000097882 */ /* 0x004fe20000000000 */
[----:B---3--:R-:W-:Y:S01]  /*0950*/  UMOV UR8, 0x400 ;  /* 0x0000040000087882 */ /* 0x008fe20000000000 */
[----:B------:R-:W-:Y:S01]  /*0960*/  USEL UR9, UR9, 0x1a0, UP5 ;  /* 0x000001a009097887 */ /* 0x000fe2000a800000 */
        /* <DEDUP_REMOVED lines=10> */
[----:B--2---:R4:W2:Y:S08]  /*0a10*/  SYNCS.EXCH.64 URZ, [UR8+0x90], UR12 ;  /* 0x0000900c08ff75b2 */ /* 0x0048b00008000100 */
[----:B------:R4:W3:Y:S01]  /*0a20*/  SYNCS.EXCH.64 URZ, [UR8+0xa0], UR14 ;  /* 0x0000a00e08ff75b2 */ /* 0x0008e20008000100 */
[----:B------:R4:W1:Y:S01]  /*0a30*/  SYNCS.EXCH.64 URZ, [UR8+0x98], UR12 ;  /* 0x0000980c08ff75b2 */ /* 0x0008620008000100 */
[----:B------:R4:W1:Y:S02]  /*0a40*/  SYNCS.EXCH.64 URZ, [UR8+0xa8], UR14 ;  /* 0x0000a80e08ff75b2 */ /* 0x0008640008000100 */
[----:B----4-:R-:W-:Y:S01]  /*0a50*/  NOP ;  /* 0x0000000000007918 */ /* 0x010fe20000000000 */
.L_x_12:
[----:B------:R-:W4:Y:S01]  /*0a60*/  SHFL.IDX PT, R0, R156, RZ, 0x1f ;  /* 0x00001fff9c007589 */ /* 0x000f2200000e0000 */
[----:B------:R-:W-:Y:S01]  /*0a70*/  NOP ;  /* 0x0000000000007918 */ /* 0x000fe20000000000 */
[----:B----4-:R-:W-:-:S13]  /*0a80*/  ISETP.NE.AND P0, PT, R0, 0x5, PT ;  /* 0x000000050000780c */ /* 0x010fda0003f05270 */
[----:B------:R-:W-:Y:S05]  /*0a90*/  @P0 BRA `(.L_x_13) ;  /* 0x0000000000440947 */ /* 0x000fea0003800000 */
[----:B--2---:R-:W-:Y:S01]  /*0aa0*/  UMOV UR9, 0x400 ;  /* 0x0000040000097882 */ /* 0x004fe20000000000 */
        /* <DEDUP_REMOVED lines=16> */
.L_x_13:
[----:B------:R-:W4:Y:S01]  /*0bb0*/  SHFL.IDX PT, R0, R156, RZ, 0x1f ;  /* 0x00001fff9c007589 */ /* 0x000f2200000e0000 */
[----:B------:R-:W-:Y:S01]  /*0bc0*/  ISETP.NE.OR P1, PT, RZ, UR10, !P1 ;  /* 0x0000000aff007c0c */ /* 0x000fe2000cf25670 */
        /* <DEDUP_REMOVED lines=12> */
[----:B------:R4:W3:Y:S01]  /*0c90*/  SYNCS.EXCH.64 URZ, [UR8+0xe0], UR12 ;  /* 0x0000e00c08ff75b2 */ /* 0x0008e20008000100 */
[----:B------:R4:W1:Y:S01]  /*0ca0*/  SYNCS.EXCH.64 URZ, [UR8+0xd8], UR12 ;  /* 0x0000d80c08ff75b2 */ /* 0x0008620008000100 */
[----:B------:R4:W1:Y:S02]  /*0cb0*/  SYNCS.EXCH.64 URZ, [UR8+0xe8], UR12 ;  /* 0x0000e80c08ff75b2 */ /* 0x0008640008000100 */
[----:B----4-:R-:W-:Y:S01]  /*0cc0*/  NOP ;  /* 0x0000000000007918 */ /* 0x010fe20000000000 */
.L_x_14:
[----:B------:R-:W-:Y:S01]  /*0cd0*/  VOTEU.ALL UP1, P1 ;  /* 0x0000000000ff7886 */ /* 0x000fe20000820000 */
[----:B---3--:R-:W3:Y:S01]  /*0ce0*/  LDCU UR8, c[0x0][0x36c] ;  /* 0x00006d80ff0877ac */ /* 0x008ee20008000800 */
[----:B------:R-:W-:Y:S01]  /*0cf0*/  NOP ;  /* 0x0000000000007918 */ /* 0x000fe20000000000 */
[----:B------:R-:W-:Y:S01]  /*0d00*/  LOP3.LUT R10, R169, 0x1f, RZ, 0xc0, !PT ;  /* 0x0000001fa90a7812 */ /* 0x000fe200078ec0ff */
[----:B--2---:R-:W-:Y:S01]  /*0d10*/  UMOV UR12, 0x20 ;  /* 0x00000020000c7882 */ /* 0x004fe20000000000 */
[----:B------:R-:W-:Y:S01]  /*0d20*/  @!UP1 UMOV UR7, 0x400 ;  /* 0x0000040000079882 */ /* 0x000fe20000000000 */
[----:B------:R-:W-:-:S04]  /*0d30*/  @!UP1 UIADD3 UR12, UPT, UPT, -UR12, 0x100000, URZ ;  /* 0x001000000c0c9890 */ /* 0x000fc8000fffe1ff */
[----:B------:R-:W-:Y:S02]  /*0d40*/  @!UP1 USHF.L.U32 UR13, UR12, 0xb, URZ ;  /* 0x0000000b0c0d9899 */ /* 0x000fe400080006ff */
[----:B------:R-:W-:Y:S02]  /*0d50*/  @!UP1 USHF.L.U32 UR12, UR12, 0x1, URZ ;  /* 0x000000010c0c9899 */ /* 0x000fe400080006ff */
[----:B------:R-:W-:Y:S01]  /*0d60*/  @!UP1 ULEA UR7, UR37, UR7, 0x18 ;  /* 0x0000000725079291 */ /* 0x000fe2000f8ec0ff */
[----:B------:R-:W-:Y:S01]  /*0d70*/  VOTEU.ALL UP1, P1 ;  /* 0x0000000000ff7886 */ /* 0x000fe20000820000 */
[----:B------:R-:W-:Y:S01]  /*0d80*/  UISETP.NE.AND UP4, UPT, UR10, URZ, UPT ;  /* 0x000000ff0a00728c */ /* 0x000fe2000bf85270 */
[----:B------:R-:W2:Y:S09]  /*0d90*/  FENCE.VIEW.ASYNC.S ;  /* 0x00000000000073c6 */ /* 0x000eb20000000000 */
[----:B--2---:R2:W4:Y:S01]  /*0da0*/  @!UP1 SYNCS.EXCH.64 URZ, [UR7+0xf0], UR12 ;  /* 0x0000f00c07ff95b2 */ /* 0x0045220008000100 */
[----:B---3--:R-:W-:-:S09]  /*0db0*/  UISETP.EQ.U32.AND UP1, UPT, UR8, 0x1, UPT ;  /* 0x000000010800788c */ /* 0x008fd2000bf22070 */
[----:B------:R-:W-:Y:S05]  /*0dc0*/  BRA.U !UP1, `(.L_x_15) ;  /* 0x0000000109087547 */ /* 0x000fea000b800000 */
[----:B-1--4-:R-:W-:Y:S01]  /*0dd0*/  UCGABAR_ARV ;  /* 0x00000000000079c7 */ /* 0x012fe20008000000 */
[----:B------:R-:W-:Y:S05]  /*0de0*/  BRA `(.L_x_16) ;  /* 0x0000000000047947 */ /* 0x000fea0003800000 */
.L_x_15:
[----:B-1--4-:R-:W-:Y:S01]  /*0df0*/  NOP ;  /* 0x0000000000007918 */ /* 0x012fe20000000000 */
.L_x_16:
[----:B------:R-:W1:Y:S01]  /*0e00*/  S2R R11, SR_CTAID.X ;  /* 0x00000000000b7919 */ /* 0x000e620000002500 */
[----:B------:R-:W-:-:S05]  /*0e10*/  CS2R.32 R154, SR_CgaSize ;  /* 0x00000000009a7805 */ /* 0x000fca0000008a00 */
[----:B------:R-:W-:-:S05]  /*0e20*/  IMAD R154, R154, -0xa0, RZ ;  /* 0xffffff609a9a7824 */ /* 0x000fca00078e02ff */
[----:B------:R-:W-:-:S14]  /*0e30*/  R2UR UR8, R154 ;  /* 0x000000009a0872ca */ /* 0x000fdc00000e0000 */
[----:B------:R-:W3:Y:S01]  /*0e40*/  LDCU UR8, c[0x0][UR8+0x2b0] ;  /* 0x00005600080877ac */ /* 0x000ee20008000800 */
[----:B------:R-:W-:-:S05]  /*0e50*/  CS2R.32 R0, SR_CgaSize ;  /* 0x0000000000007805 */ /* 0x000fca0000008a00 */
[----:B------:R-:W-:-:S06]  /*0e60*/  IMAD R0, R0, -0xa0, RZ ;  /* 0xffffff6000007824 */ /* 0x000fcc00078e02ff */
[----:B------:R-:W4:Y:S01]  /*0e70*/  LDC R0, c[0x0][R0+0x2a0] ;  /* 0x0000a80000007b82 */ /* 0x000f220000000800 */
[----:B------:R-:W-:Y:S01]  /*0e80*/  PRMT R8, RZ, 0x7610, R8 ;  /* 0x00007610ff087816 */ /* 0x000fe20000000008 */
[----:B------:R-:W3:Y:S01]  /*0e90*/  S2R R20, SR_CTAID.Y ;  /* 0x0000000000147919 */ /* 0x000ee20000002600 */
[----:B------:R-:W-:-:S05]  /*0ea0*/  CS2R.32 R154, SR_CgaSize ;  /* 0x00000000009a7805 */ /* 0x000fca0000008a00 */
[----:B------:R-:W-:-:S05]  /*0eb0*/  IMAD R154, R154, -0xa0, RZ ;  /* 0xffffff609a9a7824 */ /* 0x000fca00078e02ff */
[----:B--2---:R-:W-:-:S14]  /*0ec0*/  R2UR UR7, R154 ;  /* 0x000000009a0772ca */ /* 0x004fdc00000e0000 */
[----:B------:R-:W2:Y:S01]  /*0ed0*/  LDCU UR7, c[0x0][UR7+0x2b4] ;  /* 0x00005680070777ac */ /* 0x000ea20008000800 */
[----:B------:R-:W-:Y:S01]  /*0ee0*/  UISETP.NE.AND UP2, UPT, UR10, 0x2, UPT ;  /* 0x000000020a00788c */ /* 0x000fe2000bf45270 */
[----:B------:R-:W3:Y:S01]  /*0ef0*/  LDC R9, c[0x0][0xb24] ;  /* 0x0002c900ff097b82 */ /* 0x000ee20000000800 */
[----:B------:R-:W-:-:S05]  /*0f00*/  CS2R.32 R152, SR_CgaSize ;  /* 0x0000000000987805 */ /* 0x000fca0000008a00 */
[----:B------:R-:W-:-:S06]  /*0f10*/  IMAD R152, R152, -0xa0, RZ ;  /* 0xffffff6098987824 */ /* 0x000fcc00078e02ff */
[----:B------:R-:W4:Y:S08]  /*0f20*/  LDC R152, c[0x0][R152+0x2a4] ;  /* 0x0000a90098987b82 */ /* 0x000f300000000800 */
[----:B------:R-:W4:Y:S01]  /*0f30*/  LDC R72, c[0x0][0xb24] ;  /* 0x0002c900ff487b82 */ /* 0x000f220000000800 */
[----:B-1----:R-:W-:Y:S01]  /*0f40*/  I2FP.F32.U32 R4, R11 ;  /* 0x0000000b00047245 */ /* 0x002fe20000201000 */
[----:B------:R-:W-:-:S06]  /*0f50*/  IMAD.MOV.U32 R21, RZ, RZ, R11 ;  /* 0x000000ffff157224 */ /* 0x000fcc00078e000b */
[----:B------:R-:W1:Y:S01]  /*0f60*/  S2UR UR36, SR_CTAID.Z ;  /* 0x00000000002479c3 */ /* 0x000e620000002700 */
[----:B---3--:R-:W-:Y:S02]  /*0f70*/  ISETP.GE.AND P0, PT, R9, 0x1, PT ;  /* 0x000000010900780c */ /* 0x008fe40003f06270 */
[----:B------:R-:W-:Y:S01]  /*0f80*/  I2FP.F32.U32 R2, R20 ;  /* 0x0000001400027245 */ /* 0x000fe20000201000 */
[----:B------:R-:W-:-:S04]  /*0f90*/  FMUL R4, R4, UR8 ;  /* 0x0000000804047c20 */ /* 0x000fc80008400000 */
[----:B--2---:R-:W-:Y:S01]  /*0fa0*/  FMUL R2, R2, UR7 ;  /* 0x0000000702027c20 */ /* 0x004fe20008400000 */
[----:B------:R-:W2:Y:S01]  /*0fb0*/  F2I.U32.TRUNC.NTZ R154, R4 ;  /* 0x00000004009a7305 */ /* 0x000ea2000020f000 */
[----:B------:R-:W3:Y:S07]  /*0fc0*/  LDCU UR7, c[0x0][0xb30] ;  /* 0x00016600ff0777ac */ /* 0x000eee0008000800 */
[----:B------:R-:W1:Y:S01]  /*0fd0*/  F2I.U32.TRUNC.NTZ R3, R2 ;  /* 0x0000000200037305 */ /* 0x000e62000020f000 */
[----:B--2---:R-:W-:-:S04]  /*0fe0*/  IMAD.MOV R154, RZ, RZ, -R154 ;  /* 0x000000ffff9a7224 */ /* 0x004fc800078e0a9a */
[----:B----4-:R-:W-:Y:S01]  /*0ff0*/  IMAD R154, R0, R154, R11 ;  /* 0x0000009a009a7224 */ /* 0x010fe200078e020b */
[----:B------:R-:W-:Y:S01]  /*1000*/  PRMT R0, RZ, 0x7610, R0 ;  /* 0x00007610ff007816 */ /* 0x000fe20000000000 */
[----:B---3--:R-:W-:Y:S01]  /*1010*/  UISETP.NE.AND UP3, UPT, UR7, 0x1, UPT ;  /* 0x000000010700788c */ /* 0x008fe2000bf65270 */
[----:B-1----:R-:W-:-:S05]  /*1020*/  IADD3 R3, PT, PT, -R3, RZ, RZ ;  /* 0x000000ff03037210 */ /* 0x002fca0007ffe1ff */
[----:B------:R-:W-:Y:S01]  /*1030*/  IMAD R152, R152, R3, R20 ;  /* 0x0000000398987224 */ /* 0x000fe200078e0214 */
[----:B------:R-:W-:Y:S06]  /*1040*/  BRA.U UP4, `(.L_x_17) ;  /* 0x0000000104247547 */ /* 0x000fec000b800000 */
[----:B------:R-:W-:Y:S01]  /*1050*/  ISETP.NE.AND P1, PT, R152, RZ, PT ;  /* 0x000000ff9800720c */ /* 0x000fe20003f25270 */
[----:B------:R-:W-:Y:S01]  /*1060*/  IMAD.MOV.U32 R0, RZ, RZ, 0x3 ;  /* 0x00000003ff007424 */ /* 0x000fe200078e00ff */
[C---:B------:R-:W-:Y:S02]  /*1070*/  LOP3.LUT R3, R154.reuse, 0xfffffffe, RZ, 0xc0, !PT ;  /* 0xfffffffe9a037812 */ /* 0x040fe400078ec0ff */
[----:B------:R-:W-:Y:S02]  /*1080*/  ISETP.LT.U32.OR P1, PT, R154, 0x2, !P1 ;  /* 0x000000029a00780c */ /* 0x000fe40004f21470 */
[----:B------:R-:W-:Y:S02]  /*1090*/  SHF.L.U32 R0, R0, R3, RZ ;  /* 0x0000000300007219 */ /* 0x000fe400000006ff */
[----:B------:R-:W-:Y:S02]  /*10a0*/  SEL R5, RZ, 0x1, !P1 ;  /* 0x00000001ff057807 */ /* 0x000fe40004800000 */
[----:B------:R-:W-:-:S05]  /*10b0*/  SEL R2, RZ, 0x2, !P1 ;  /* 0x00000002ff027807 */ /* 0x000fca0004800000 */
[----:B------:R-:W-:-:S05]  /*10c0*/  IMAD.IADD R2, R5, 0x1, R2 ;  /* 0x0000000105027824 */ /* 0x000fca00078e0202 */
[----:B------:R-:W-:Y:S02]  /*10d0*/  PRMT R8, R2, 0x7610, R8 ;  /* 0x0000761002087816 */ /* 0x000fe40000000008 */
.L_x_17:
[----:B------:R-:W-:Y:S05]  /*10e0*/  @!P0 BRA `(.L_x_18) ;  /* 0x0000000000b88947 */ /* 0x000fea0003800000 */
[----:B------:R-:W1:Y:S01]  /*10f0*/  LDC.64 R4, c[0x0][0xb18] ;  /* 0x0002c600ff047b82 */ /* 0x000e620000000a00 */
[----:B------:R-:W-:-:S07]  /*1100*/  ISETP.NE.AND P0, PT, R9, 0x1, PT ;  /* 0x000000010900780c */ /* 0x000fce0003f05270 */
[----:B------:R-:W2:Y:S08]  /*1110*/  LDC R14, c[0x0][0xb0c] ;  /* 0x0002c300ff0e7b82 */ /* 0x000eb00000000800 */
[----:B------:R-:W3:Y:S08]  /*1120*/  LDC R13, c[0x0][0x370] ;  /* 0x0000dc00ff0d7b82 */ /* 0x000ef00000000800 */
[----:B------:R-:W4:Y:S01]  /*1130*/  LDC R16, c[0x0][0x374] ;  /* 0x0000dd00ff107b82 */ /* 0x000f220000000800 */
[----:B-1----:R-:W-:-:S07]  /*1140*/  ISETP.NE.AND P1, PT, R4, 0x1, PT ;  /* 0x000000010400780c */ /* 0x002fce0003f25270 */
[----:B------:R-:W3:Y:S01]  /*1150*/  LDC.64 R6, c[0x0][0xb10] ;  /* 0x0002c400ff067b82 */ /* 0x000ee20000000a00 */
[----:B--2---:R-:W-:-:S07]  /*1160*/  ISETP.NE.AND P2, PT, R14, 0x1, PT ;  /* 0x000000010e00780c */ /* 0x004fce0003f45270 */
[----:B------:R-:W1:Y:S08]  /*1170*/  LDC R12, c[0x0][0xb20] ;  /* 0x0002c800ff0c7b82 */ /* 0x000e700000000800 */
[----:B------:R-:W2:Y:S01]  /*1180*/  LDC.64 R2, c[0x0][0xb28] ;  /* 0x0002ca00ff027b82 */ /* 0x000ea20000000a00 */
[----:B----4-:R-:W-:-:S04]  /*1190*/  IMAD.HI.U32 R15, R16, R5, RZ ;  /* 0x00000005100f7227 */ /* 0x010fc800078e00ff */
[----:B------:R-:W-:-:S04]  /*11a0*/  IMAD.HI.U32 R5, R20, R5, RZ ;  /* 0x0000000514057227 */ /* 0x000fc800078e00ff */
[----:B---3--:R-:W-:-:S04]  /*11b0*/  IMAD.HI.U32 R18, R13, R6, RZ ;  /* 0x000000060d127227 */ /* 0x008fc800078e00ff */
[C---:B------:R-:W-:Y:S01]  /*11c0*/  IMAD.HI.U32 R22, R11.reuse, R6, RZ ;  /* 0x000000060b167227 */ /* 0x040fe200078e00ff */
[-C--:B------:R-:W-:Y:S02]  /*11d0*/  @P2 SHF.R.U32.HI R13, RZ, R7.reuse, R18 ;  /* 0x00000007ff0d2219 */ /* 0x080fe40000011612 */
[-C--:B-1----:R-:W-:Y:S02]  /*11e0*/  @P1 SHF.R.U32.HI R16, RZ, R12.reuse, R15 ;  /* 0x0000000cff101219 */ /* 0x082fe4000001160f */
[----:B------:R-:W-:Y:S02]  /*11f0*/  SHF.R.U32.HI R5, RZ, R12, R5 ;  /* 0x0000000cff057219 */ /* 0x000fe40000011605 */
[----:B------:R-:W-:Y:S02]  /*1200*/  SHF.R.U32.HI R22, RZ, R7, R22 ;  /* 0x00000007ff167219 */ /* 0x000fe40000011616 */
[----:B------:R-:W-:Y:S01]  /*1210*/  SEL R5, R20, R5, !P1 ;  /* 0x0000000514057207 */ /* 0x000fe20004800000 */
[----:B--2---:R-:W-:Y:S01]  /*1220*/  IMAD.HI.U32 R18, R16, R2, RZ ;  /* 0x0000000210127227 */ /* 0x004fe200078e00ff */
[----:B------:R-:W-:-:S02]  /*1230*/  SEL R21, R11, R22, !P2 ;  /* 0x000000160b157207 */ /* 0x000fc40005000000 */
[----:B------:R-:W-:Y:S01]  /*1240*/  IADD3 R7, PT, PT, -R5, RZ, RZ ;  /* 0x000000ff05077210 */ /* 0x000fe20007ffe1ff */
[----:B------:R-:W-:Y:S01]  /*1250*/  IMAD.HI.U32 R6, R13, R2, RZ ;  /* 0x000000020d067227 */ /* 0x000fe200078e00ff */
[----:B------:R-:W-:-:S03]  /*1260*/  @P0 SHF.R.U32.HI R16, RZ, R3, R18 ;  /* 0x00000003ff100219 */ /* 0x000fc60000011612 */
[----:B------:R-:W-:Y:S01]  /*1270*/  IMAD R7, R4, R7, R20 ;  /* 0x0000000704077224 */ /* 0x000fe200078e0214 */
[----:B------:R-:W-:Y:S01]  /*1280*/  @P0 SHF.R.U32.HI R13, RZ, R3, R6 ;  /* 0x00000003ff0d0219 */ /* 0x000fe20000011606 */
[----:B------:R-:W-:-:S04]  /*1290*/  IMAD R16, R16, R9, RZ ;  /* 0x0000000910107224 */ /* 0x000fc800078e02ff */
[----:B------:R-:W-:Y:S01]  /*12a0*/  IMAD R6, R13, R9, RZ ;  /* 0x000000090d067224 */ /* 0x000fe200078e02ff */
[----:B------:R-:W-:-:S04]  /*12b0*/  ISETP.GE.AND P1, PT, R5, R16, PT ;  /* 0x000000100500720c */ /* 0x000fc80003f26270 */
[----:B------:R-:W-:Y:S01]  /*12c0*/  ISETP.GE.OR P1, PT, R21, R6, P1 ;  /* 0x000000061500720c */ /* 0x000fe20000f26670 */
[----:B------:R-:W-:-:S05]  /*12d0*/  IMAD.HI.U32 R6, R5, R2, RZ ;  /* 0x0000000205067227 */ /* 0x000fca00078e00ff */
[----:B------:R-:W-:-:S04]  /*12e0*/  SHF.R.U32.HI R6, RZ, R3, R6 ;  /* 0x00000003ff067219 */ /* 0x000fc80000011606 */
[----:B------:R-:W-:-:S03]  /*12f0*/  SEL R6, R5, R6, !P0 ;  /* 0x0000000605067207 */ /* 0x000fc60004000000 */
[----:B------:R-:W-:Y:S01]  /*1300*/  @!P1 IMAD.HI.U32 R12, R21, R2, RZ ;  /* 0x00000002150c9227 */ /* 0x000fe200078e00ff */
[----:B------:R-:W-:-:S04]  /*1310*/  IADD3 R2, PT, PT, -R6, RZ, RZ ;  /* 0x000000ff06027210 */ /* 0x000fc80007ffe1ff */
[----:B------:R-:W-:Y:S01]  /*1320*/  @!P1 SHF.R.U32.HI R12, RZ, R3, R12 ;  /* 0x00000003ff0c9219 */ /* 0x000fe2000001160c */
[----:B------:R-:W-:-:S03]  /*1330*/  IMAD R2, R9, R2, R5 ;  /* 0x0000000209027224 */ /* 0x000fc600078e0205 */
[----:B------:R-:W-:-:S05]  /*1340*/  @!P1 SEL R3, R21, R12, !P0 ;  /* 0x0000000c15039207 */ /* 0x000fca0004000000 */
[--C-:B------:R-:W-:Y:S02]  /*1350*/  @!P1 IMAD.IADD R6, R6, 0x1, -R3.reuse ;  /* 0x0000000106069824 */ /* 0x100fe400078e0a03 */
[----:B------:R-:W-:Y:S01]  /*1360*/  @!P1 IMAD R3, R2, R13, R3 ;  /* 0x0000000d02039224 */ /* 0x000fe200078e0203 */
[----:B------:R-:W-:Y:S01]  /*1370*/  IADD3 R2, PT, PT, -R21, RZ, RZ ;  /* 0x000000ff15027210 */ /* 0x000fe20007ffe1ff */
[----:B------:R-:W-:Y:S02]  /*1380*/  @!P1 IMAD R5, R6, R9, R21 ;  /* 0x0000000906059224 */ /* 0x000fe400078e0215 */
[----:B------:R-:W-:Y:S02]  /*1390*/  @!P1 IMAD.MOV.U32 R21, RZ, RZ, R3 ;  /* 0x000000ffff159224 */ /* 0x000fe400078e0003 */
[----:B------:R-:W-:Y:S02]  /*13a0*/  IMAD R2, R14, R2, R11 ;  /* 0x000000020e027224 */ /* 0x000fe400078e020b */
[----:B------:R-:W-:-:S02]  /*13b0*/  IMAD R20, R5, R4, R7 ;  /* 0x0000000405147224 */ /* 0x000fc400078e0207 */
[----:B------:R-:W-:Y:S02]  /*13c0*/  IMAD R21, R21, R14, R2 ;  /* 0x0000000e15157224 */ /* 0x000fe400078e0202 */
.L_x_18:
[----:B------:R-:W-:Y:S05]  /*13d0*/  BRA.U UP3, `(.L_x_19) ;  /* 0x0000000103407547 */ /* 0x000fea000b800000 */
[----:B------:R-:W1:Y:S08]  /*13e0*/  LDC.64 R4, c[0x0][0xb10] ;  /* 0x0002c400ff047b82 */ /* 0x000e700000000a00 */
[----:B------:R-:W2:Y:S08]  /*13f0*/  LDC.64 R2, c[0x0][0xb18] ;  /* 0x0002c600ff027b82 */ /* 0x000eb00000000a00 */
[----:B------:R-:W3:Y:S08]  /*1400*/  LDC R6, c[0x0][0xb20] ;  /* 0x0002c800ff067b82 */ /* 0x000ef00000000800 */
[----:B------:R-:W4:Y:S01]  /*1410*/  LDC R12, c[0x0][0xb0c] ;  /* 0x0002c300ff0c7b82 */ /* 0x000f220000000800 */
[----:B-1----:R-:W-:-:S05]  /*1420*/  IMAD.HI.U32 R4, R21, R4, RZ ;  /* 0x0000000415047227 */ /* 0x002fca00078e00ff */
[----:B------:R-:W-:Y:S01]  /*1430*/  SHF.R.U32.HI R4, RZ, R5, R4 ;  /* 0x00000005ff047219 */ /* 0x000fe20000011604 */
[----:B--2---:R-:W-:Y:S01]  /*1440*/  IMAD.HI.U32 R3, R20, R3, RZ ;  /* 0x0000000314037227 */ /* 0x004fe200078e00ff */
[----:B------:R-:W-:-:S04]  /*1450*/  ISETP.NE.AND P0, PT, R2, 0x1, PT ;  /* 0x000000010200780c */ /* 0x000fc80003f05270 */
[----:B---3--:R-:W-:-:S04]  /*1460*/  SHF.R.U32.HI R3, RZ, R6, R3 ;  /* 0x00000006ff037219 */ /* 0x008fc80000011603 */
[----:B------:R-:W-:Y:S02]  /*1470*/  SEL R3, R20, R3, !P0 ;  /* 0x0000000314037207 */ /* 0x000fe40004000000 */
[----:B----4-:R-:W-:-:S04]  /*1480*/  ISETP.NE.AND P1, PT, R12, 0x1, PT ;  /* 0x000000010c00780c */ /* 0x010fc80003f25270 */
[----:B------:R-:W-:-:S05]  /*1490*/  SEL R6, R21, R4, !P1 ;  /* 0x0000000415067207 */ /* 0x000fca0004800000 */
[----:B------:R-:W-:Y:S02]  /*14a0*/  IMAD.IADD R4, R3, 0x1, -R6 ;  /* 0x0000000103047824 */ /* 0x000fe400078e0a06 */
[----:B------:R-:W-:Y:S02]  /*14b0*/  IMAD.IADD R3, R6, 0x1, -R3 ;  /* 0x0000000106037824 */ /* 0x000fe400078e0a03 */
[----:B------:R-:W-:Y:S02]  /*14c0*/  IMAD R21, R4, R12, R21 ;  /* 0x0000000c04157224 */ /* 0x000fe400078e0215 */
[----:B------:R-:W-:Y:S02]  /*14d0*/  IMAD R20, R3, R2, R20 ;  /* 0x0000000203147224 */ /* 0x000fe400078e0214 */
.L_x_19:
[----:B------:R-:W-:Y:S05]  /*14e0*/  BRA.U !UP1, `(.L_x_20) ;  /* 0x00000001090c7547 */ /* 0x000fea000b800000 */
[----:B------:R-:W-:Y:S01]  /*14f0*/  UCGABAR_WAIT ;  /* 0x0000000000007dc7 */ /* 0x000fe20008000000 */
[----:B------:R-:W-:Y:S01]  /*1500*/  CCTL.IVALL ;  /* 0x00000000ff00798f */ /* 0x000fe20002000000 */
[----:B------:R-:W-:Y:S05]  /*1510*/  BRA `(.L_x_21) ;  /* 0x0000000000047947 */ /* 0x000fea0003800000 */
.L_x_20:
[----:B------:R-:W-:Y:S06]  /*1520*/  BAR.SYNC.DEFER_BLOCKING 0x0 ;  /* 0x0000000000007b1d */ /* 0x000fec0000010000 */
.L_x_21:
[----:B------:R-:W-:Y:S05]  /*1530*/  BRA.U UP2, `(.L_x_22) ;  /* 0x0000001102a87547 */ /* 0x000fea000b800000 */
[----:B------:R-:W1:Y:S01]  /*1540*/  LDCU UR4, c[0x0][0x38c] ;  /* 0x00007180ff0477ac */ /* 0x000e620008000800 */
[----:B------:R-:W2:Y:S01]  /*1550*/  LDC R9, c[0x0][0x370] ;  /* 0x0000dc00ff097b82 */ /* 0x000ea20000000800 */
[----:B------:R-:W-:Y:S01]  /*1560*/  IMAD.SHL.U32 R16, R11, 0x80, RZ ;  /* 0x000000800b107824 */ /* 0x000fe200078e00ff */
[----:B------:R-:W-:Y:S01]  /*1570*/  PLOP3.LUT P1, PT, PT, PT, UP5, 0x80, 0x8 ;  /* 0x000000000008781c */ /* 0x000fe20003f2f058 */
[----:B------:R-:W-:Y:S01]  /*1580*/  HFMA2 R12, -RZ, RZ, 0, 0 ;  /* 0x00000000ff0c7431 */ /* 0x000fe200000001ff */
[----:B------:R-:W-:Y:S01]  /*1590*/  UISETP.NE.AND UP1, UPT, UR10, URZ, UPT ;  /* 0x000000ff0a00728c */ /* 0x000fe2000bf25270 */
[----:B------:R-:W-:Y:S01]  /*15a0*/  ISETP.NE.AND P4, PT, R10, RZ, P5 ;  /* 0x000000ff0a00720c */ /* 0x000fe20002f85270 */
[----:B------:R-:W-:Y:S01]  /*15b0*/  IMAD.MOV.U32 R15, RZ, RZ, 0x1 ;  /* 0x00000001ff0f7424 */ /* 0x000fe200078e00ff */
[----:B------:R-:W-:Y:S01]  /*15c0*/  PLOP3.LUT P1, PT, P1, PT, PT, 0x8, 0x80 ;  /* 0x000000000080781c */ /* 0x000fe20000f2e170 */
[----:B------:R-:W3:Y:S01]  /*15d0*/  LDC R0, c[0x0][0x374] ;  /* 0x0000dd00ff007b82 */ /* 0x000ee20000000800 */
[----:B------:R-:W-:Y:S01]  /*15e0*/  IMAD.MOV.U32 R14, RZ, RZ, RZ ;  /* 0x000000ffff0e7224 */ /* 0x000fe200078e00ff */
[----:B------:R-:W-:Y:S01]  /*15f0*/  MOV R8, 0x1 ;  /* 0x0000000100087802 */ /* 0x000fe20000000f00 */
[----:B------:R-:W-:Y:S01]  /*1600*/  IMAD.MOV.U32 R10, RZ, RZ, RZ ;  /* 0x000000ffff0a7224 */ /* 0x000fe200078e00ff */
[----:B------:R-:W-:Y:S01]  /*1610*/  LOP3.LUT R16, R16, 0x80, RZ, 0xc0, !PT ;  /* 0x0000008010107812 */ /* 0x000fe200078ec0ff */
[----:B------:R-:W4:Y:S01]  /*1620*/  LDCU.64 UR14, c[0x0][0x348] ;  /* 0x00006900ff0e77ac */ /* 0x000f220008000a00 */
[----:B-1----:R-:W-:-:S02]  /*1630*/  UIADD3 UR5, UPT, UPT, UR4, 0x1f, URZ ;  /* 0x0000001f04057890 */ /* 0x002fc4000fffe0ff */
[----:B------:R-:W-:Y:S02]  /*1640*/  USEL UR22, UR6, 0x2, UP1 ;  /* 0x0000000206167887 */ /* 0x000fe40008800000 */
[----:B------:R-:W-:Y:S01]  /*1650*/  USHF.R.S32.HI UR7, URZ, 0x1f, UR5 ;  /* 0x0000001fff077899 */ /* 0x000fe20008011405 */
[----:B------:R-:W-:-:S03]  /*1660*/  UMOV UR23, URZ ;  /* 0x000000ff00177c82 */ /* 0x000fc60008000000 */
[----:B------:R-:W-:Y:S02]  /*1670*/  ULEA.HI UR7, UR7, UR5, URZ, 0x5 ;  /* 0x0000000507077291 */ /* 0x000fe4000f8f28ff */
[----:B------:R-:W-:Y:S02]  /*1680*/  UIADD3 UR5, UPT, UPT, UR4, -0x1, URZ ;  /* 0xffffffff04057890 */ /* 0x000fe4000fffe0ff */
[----:B------:R-:W-:Y:S02]  /*1690*/  USHF.R.S32.HI UR7, URZ, 0x5, UR7 ;  /* 0x00000005ff077899 */ /* 0x000fe40008011407 */
[----:B------:R-:W-:Y:S02]  /*16a0*/  UISETP.GE.U32.AND UP2, UPT, UR5, -0x3f, UPT ;  /* 0xffffffc10500788c */ /* 0x000fe4000bf46070 */
[----:B------:R-:W-:Y:S02]  /*16b0*/  UISETP.LT.U32.AND UP0, UPT, UR7, 0x4, UPT ;  /* 0x000000040700788c */ /* 0x000fe4000bf01070 */
[----:B------:R-:W-:-:S02]  /*16c0*/  UIADD3 UR4, UPT, UPT, UR4, 0x3e, URZ ;  /* 0x0000003e04047890 */ /* 0x000fc4000fffe0ff */
[----:B------:R-:W-:-:S04]  /*16d0*/  USEL UR5, UR7, 0x4, UP0 ;  /* 0x0000000407057887 */ /* 0x000fc80008000000 */
[----:B------:R-:W-:Y:S02]  /*16e0*/  UIADD3 UR21, UPT, UPT, UR5, -0x1, URZ ;  /* 0xffffffff05157890 */ /* 0x000fe4000fffe0ff */
[----:B------:R-:W-:Y:S02]  /*16f0*/  @UP2 UIADD3 UR21, UPT, UPT, UR5, URZ, URZ ;  /* 0x000000ff05152290 */ /* 0x000fe4000fffe0ff */
[----:B------:R-:W-:Y:S02]  /*1700*/  UIADD3 UR24, UPT, UPT, UR7, -UR5, URZ ;  /* 0x8000000507187290 */ /* 0x000fe4000fffe0ff */
[----:B------:R-:W-:Y:S02]  /*1710*/  UIADD3 UR13, UPT, UPT, UR21, 0x1, URZ ;  /* 0x00000001150d7890 */ /* 0x000fe4000fffe0ff */
[----:B--2-4-:R-:W-:-:S12]  /*1720*/  UIADD3 UR21, UPT, UPT, -UR21, URZ, URZ ;  /* 0x000000ff15157290 */ /* 0x014fd8000fffe1ff */
.L_x_42:
[----:B------:R-:W-:Y:S01]  /*1730*/  UISETP.NE.AND UP0, UPT, UR37, URZ, UPT ;  /* 0x000000ff2500728c */ /* 0x000fe2000bf05270 */
[----:B------:R-:W1:Y:S08]  /*1740*/  S2UR UR37, SR_CgaCtaId ;  /* 0x00000000002579c3 */ /* 0x000e700000008800 */
[----:B------:R-:W-:Y:S05]  /*1750*/  BRA.U UP0, `(.L_x_23) ;  /* 0x0000000100347547 */ /* 0x000fea000b800000 */
[----:B------:R-:W2:Y:S01]  /*1760*/  S2R R2, SR_CgaCtaId ;  /* 0x0000000000027919 */ /* 0x000ea20000008800 */
[----:B------:R-:W-:-:S04]  /*1770*/  MOV R3, 0x400 ;  /* 0x0000040000037802 */ /* 0x000fc80000000f00 */
[----:B--2---:R-:W-:Y:S02]  /*1780*/  LEA R3, R2, R3, 0x18 ;  /* 0x0000000302037211 */ /* 0x004fe400078ec0ff */
[----:B------:R-:W-:-:S03]  /*1790*/  SHF.L.U32 R2, R8, 0x1f, RZ ;  /* 0x0000001f08027819 */ /* 0x000fc600000006ff */
[----:B------:R-:W-:-:S04]  /*17a0*/  IMAD R3, R10, 0x8, R3 ;  /* 0x000000080a037824 */ /* 0x000fc800078e0203 */
[----:B------:R-:W2:Y:S02]  /*17b0*/  SYNCS.PHASECHK.TRANS64.TRYWAIT P0, [R3+URZ+0xe0], R2 ;  /* 0x0000e002030075a7 */ /* 0x000ea400080011ff */
[----:B--2---:R-:W-:Y:S05]  /*17c0*/  @!P0 BRA `(.L_x_24) ;  /* 0x0000009c00c08947 */ /* 0x004fea0003800000 */
.L_x_141:
[----:B------:R-:W-:Y:S01]  /*17d0*/  VIADD R10, R10, 0x1 ;  /* 0x000000010a0a7836 */ /* 0x000fe20000000000 */
[----:B------:R2:W-:Y:S04]  /*17e0*/  SYNCS.ARRIVE.TRANS64.A1T0 RZ, [R3+URZ+0xd0], RZ ;  /* 0x0000d0ff03ff79a7 */ /* 0x0005e800081000ff */
[----:B------:R-:W-:-:S04]  /*17f0*/  ISETP.NE.AND P0, PT, R10, 0x2, PT ;  /* 0x000000020a00780c */ /* 0x000fc80003f05270 */
[----:B------:R-:W-:Y:S02]  /*1800*/  SEL R10, R10, RZ, P0 ;  /* 0x000000ff0a0a7207 */ /* 0x000fe40000000000 */
[----:B--2---:R-:W-:-:S04]  /*1810*/  SEL R3, RZ, 0x1, P0 ;  /* 0x00000001ff037807 */ /* 0x004fc80000000000 */
[----:B------:R-:W-:-:S07]  /*1820*/  LOP3.LUT R8, R8, R3, RZ, 0x3c, !PT ;  /* 0x0000000308087212 */ /* 0x000fce00078e3cff */
.L_x_23:
[----:B------:R-:W-:Y:S01]  /*1830*/  UMOV UR6, 0x400 ;  /* 0x0000040000067882 */ /* 0x000fe20000000000 */
[----:B------:R-:W-:Y:S01]  /*1840*/  LEA.HI R3, R21, R21, RZ, 0x1 ;  /* 0x0000001515037211 */ /* 0x000fe200078f08ff */
[----:B-1----:R-:W-:Y:S01]  /*1850*/  ULEA UR6, UR37, UR6, 0x18 ;  /* 0x0000000625067291 */ /* 0x002fe2000f8ec0ff */
[----:B------:R-:W-:Y:S01]  /*1860*/  SHF.L.U32 R2, R15, 0x1f, RZ ;  /* 0x0000001f0f027819 */ /* 0x000fe200000006ff */
[----:B------:R-:W-:Y:S01]  /*1870*/  UISETP.GE.U32.AND UP0, UPT, UR4, 0x3f, UPT ;  /* 0x0000003f0400788c */ /* 0x000fe2000bf06070 */
[C---:B------:R-:W-:Y:S01]  /*1880*/  R2UR UR9, R16.reuse ;  /* 0x00000000100972ca */ /* 0x040fe200000e0000 */
[----:B------:R-:W-:Y:S01]  /*1890*/  ULEA UR8, UR23, UR6, 0x3 ;  /* 0x0000000617087291 */ /* 0x000fe2000f8e18ff */
[----:B------:R-:W-:Y:S01]  /*18a0*/  IMAD.SHL.U32 R3, R3, 0x80, RZ ;  /* 0x0000008003037824 */ /* 0x000fe200078e00ff */
[----:B------:R-:W-:Y:S01]  /*18b0*/  R2UR UR11, R16 ;  /* 0x00000000100b72ca */ /* 0x000fe200000e0000 */
[----:B------:R-:W-:-:S03]  /*18c0*/  UMOV UR25, URZ ;  /* 0x000000ff00197c82 */ /* 0x000fc60008000000 */
[----:B------:R-:W-:-:S03]  /*18d0*/  R2UR UR35, R3 ;  /* 0x00000000032372ca */ /* 0x000fc600000e0000 */
[----:B------:R1:W2:Y:S01]  /*18e0*/  SYNCS.PHASECHK.TRANS64.TRYWAIT P0, [UR8+0x20], R2 ;  /* 0x00002002ff0075a7 */ /* 0x0002a20008001108 */
[----:B------:R-:W-:-:S09]  /*18f0*/  R2UR UR8, R20 ;  /* 0x00000000140872ca */ /* 0x000fd200000e0000 */
[----:B------:R-:W-:-:S04]  /*1900*/  ULOP3.LUT UR35, UR9, 0xffffff00, UR35, 0xf8, !UPT ;  /* 0xffffff0009237892 */ /* 0x000fc8000f8ef823 */
[----:B------:R-:W-:Y:S01]  /*1910*/  ULEA UR11, UR8, UR11, 0x8 ;  /* 0x0000000b080b7291 */ /* 0x000fe2000f8e40ff */
[----:B------:R-:W-:Y:S11]  /*1920*/  BRA.U !UP0, `(.L_x_25) ;  /* 0x0000000108bc7547 */ /* 0x000ff6000b800000 */
[----:B------:R-:W-:Y:S01]  /*1930*/  UMOV UR16, UR21 ;  /* 0x0000001500107c82 */ /* 0x000fe20008000000 */
[----:B------:R-:W-:Y:S01]  /*1940*/  UMOV UR17, UR23 ;  /* 0x0000001700117c82 */ /* 0x000fe20008000000 */
[----:B------:R-:W-:-:S05]  /*1950*/  UMOV UR34, URZ ;  /* 0x000000ff00227c82 */ /* 0x000fca0008000000 */
.L_x_31:
[----:B------:R-:W-:Y:S01]  /*1960*/  ULEA UR33, UR17, UR6, 0x3 ;  /* 0x0000000611217291 */ /* 0x000fe2000f8e18ff */
[----:B------:R-:W-:Y:S01]  /*1970*/  @P5 MOV R3, 0x4000 ;  /* 0x0000400000035802 */ /* 0x000fe20000000f00 */
[----:B-12-4-:R-:W-:Y:S10]  /*1980*/  @P0 BRA `(.L_x_26) ;  /* 0x00000000000c0947 */ /* 0x016ff40003800000 */
[----:B------:R-:W-:-:S04]  /*1990*/  SHF.L.U32 R5, R15, 0x1f, RZ ;  /* 0x0000001f0f057819 */ /* 0x000fc800000006ff */
[----:B------:R-:W2:Y:S02]  /*19a0*/  SYNCS.PHASECHK.TRANS64.TRYWAIT P0, [UR33+0x20], R5 ;  /* 0x00002005ff0075a7 */ /* 0x000ea40008001121 */
[----:B--2---:R-:W-:Y:S05]  /*19b0*/  @!P0 BRA `(.L_x_27) ;  /* 0x0000009c00588947 */ /* 0x004fea0003800000 */
.L_x_26:
[----:B------:R2:W-:Y:S01]  /*19c0*/  @P5 SYNCS.ARRIVE.TRANS64 RZ, [UR33], R3 ;  /* 0x00000003ffff59a7 */ /* 0x0005e20008000021 */
[----:B------:R-:W-:Y:S02]  /*19d0*/  ULOP3.LUT UR8, UR22, 0x2, URZ, 0xfc, !UPT ;  /* 0x0000000216087892 */ /* 0x000fe4000f8efcff */
[----:B------:R-:W-:Y:S02]  /*19e0*/  UIADD3 UR16, UPT, UPT, UR16, 0x1, URZ ;  /* 0x0000000110107890 */ /* 0x000fe4000fffe0ff */
[----:B------:R-:W-:Y:S02]  /*19f0*/  UISETP.NE.AND UP0, UPT, UR8, 0x2, UPT ;  /* 0x000000020800788c */ /* 0x000fe4000bf05270 */
[----:B------:R-:W-:-:S07]  /*1a00*/  UISETP.NE.AND UP2, UPT, UR16, 0x1, UPT ;  /* 0x000000011000788c */ /* 0x000fce000bf45270 */
[----:B------:R-:W-:Y:S05]  /*1a10*/  BRA.U UP0, `(.L_x_28) ;  /* 0x0000000100047547 */ /* 0x000fea000b800000 */
[----:B------:R-:W-:Y:S05]  /*1a20*/  BPT.TRAP 0x1 ;  /* 0x000000040000795c */ /* 0x000fea0000300000 */
.L_x_28:
[----:B------:R-:W-:Y:S04]  /*1a30*/  BSSY.RECONVERGENT B0, `(.L_x_29) ;  /* 0x0000003000007945 */ /* 0x000fe80003800200 */
[----:B------:R-:W-:Y:S05]  /*1a40*/  @!P4 BRA `(.L_x_30) ;  /* 0x000000000004c947 */ /* 0x000fea0003800000 */
[----:B------:R-:W-:Y:S05]  /*1a50*/  BPT.TRAP 0x1 ;  /* 0x000000040000795c */ /* 0x000fea0000300000 */
.L_x_30:
[----:B------:R-:W-:Y:S05]  /*1a60*/  BSYNC.RECONVERGENT B0 ;  /* 0x0000000000007941 */ /* 0x000fea0003800200 */
.L_x_29:
[----:B------:R-:W-:Y:S02]  /*1a70*/  UIADD3 UR23, UPT, UPT, UR17, 0x1, URZ ;  /* 0x0000000111177890 */ /* 0x000fe4000fffe0ff */
[----:B------:R-:W-:Y:S02]  /*1a80*/  UIADD3 UR28, UP1, UPT, UR14, 0x80, URZ ;  /* 0x000000800e1c7890 */ /* 0x000fe4000ff3e0ff */
[----:B------:R-:W-:Y:S02]  /*1a90*/  UISETP.NE.AND UP0, UPT, UR23, 0x4, UPT ;  /* 0x000000041700788c */ /* 0x000fe4000bf05270 */
[----:B------:R-:W-:Y:S02]  /*1aa0*/  ULOP3.LUT UR33, UR33, 0xfefffff8, URZ, 0xc0, !UPT ;  /* 0xfefffff821217892 */ /* 0x000fe4000f8ec0ff */
[----:B------:R-:W-:Y:S02]  /*1ab0*/  USEL UR9, URZ, 0x1, UP0 ;  /* 0x00000001ff097887 */ /* 0x000fe40008000000 */
[----:B------:R-:W-:-:S02]  /*1ac0*/  USEL UR23, UR23, URZ, UP0 ;  /* 0x000000ff17177287 */ /* 0x000fc40008000000 */
[----:B------:R-:W-:Y:S02]  /*1ad0*/  UIADD3 UR26, UP0, UPT, UR14, 0x180, URZ ;  /* 0x000001800e1a7890 */ /* 0x000fe4000ff1e0ff */
[----:B------:R-:W-:Y:S01]  /*1ae0*/  ULEA UR8, UR23, UR6, 0x3 ;  /* 0x0000000617087291 */ /* 0x000fe2000f8e18ff */
[----:B------:R-:W-:Y:S01]  /*1af0*/  LOP3.LUT R15, R15, UR9, RZ, 0x3c, !PT ;  /* 0x000000090f0f7c12 */ /* 0x000fe2000f8e3cff */
[----:B------:R-:W-:Y:S02]  /*1b00*/  UIADD3.X UR29, UPT, UPT, URZ, UR15, URZ, UP1, !UPT ;  /* 0x0000000fff1d7290 */ /* 0x000fe40008ffe4ff */
[----:B------:R-:W-:Y:S01]  /*1b10*/  UIADD3.X UR27, UPT, UPT, URZ, UR15, URZ, UP0, !UPT ;  /* 0x0000000fff1b7290 */ /* 0x000fe200087fe4ff */
[----:B-1----:R-:W-:Y:S01]  /*1b20*/  SHF.L.U32 R2, R15, 0x1f, RZ ;  /* 0x0000001f0f027819 */ /* 0x002fe200000006ff */
[----:B------:R-:W-:Y:S01]  /*1b30*/  UMOV UR18, 0x0 ;  /* 0x0000000000127882 */ /* 0x000fe20000000000 */
[----:B------:R-:W-:Y:S01]  /*1b40*/  UMOV UR19, 0x10000000 ;  /* 0x1000000000137882 */ /* 0x000fe20000000000 */
[----:B------:R-:W-:Y:S01]  /*1b50*/  UMOV UR10, UR34 ;  /* 0x00000022000a7c82 */ /* 0x000fe20008000000 */
[----:B------:R4:W1:Y:S01]  /*1b60*/  SYNCS.PHASECHK.TRANS64.TRYWAIT P0, [UR8+0x20], R2 ;  /* 0x00002002ff0075a7 */ /* 0x0008620008001108 */
[----:B------:R-:W-:Y:S01]  /*1b70*/  ULEA UR8, UR17, UR6, 0xc ;  /* 0x0000000611087291 */ /* 0x000fe2000f8e60ff */
[----:B------:R-:W-:Y:S01]  /*1b80*/  UMOV UR12, UR36 ;  /* 0x00000024000c7c82 */ /* 0x000fe20008000000 */
[----:B------:R-:W-:-:S02]  /*1b90*/  UMOV UR9, UR33 ;  /* 0x0000002100097c82 */ /* 0x000fc40008000000 */
[----:B------:R-:W-:Y:S02]  /*1ba0*/  UIADD3 UR32, UPT, UPT, UR8, 0xc400, URZ ;  /* 0x0000c40008207890 */ /* 0x000fe4000fffe0ff */
[----:B------:R-:W-:Y:S01]  /*1bb0*/  UIADD3 UR8, UPT, UPT, UR8, 0x10400, URZ ;  /* 0x0001040008087890 */ /* 0x000fe2000fffe0ff */
[----:B------:R-:W-:Y:S01]  /*1bc0*/  UMOV UR25, UR13 ;  /* 0x0000000d00197c82 */ /* 0x000fe20008000000 */
[----:B------:R-:W-:-:S05]  /*1bd0*/  UMOV UR17, UR23 ;  /* 0x0000001700117c82 */ /* 0x000fca0008000000 */
[----:B------:R2:W-:Y:S02]  /*1be0*/  UTMALDG.3D.2CTA [UR32], [UR28], desc[UR18] ;  /* 0x000012201c0075b4 */ /* 0x0005e40008211000 */
[----:B------:R4:W-:Y:S01]  /*1bf0*/  UTMALDG.3D.2CTA [UR8], [UR26], desc[UR18] ;  /* 0x000012081a0075b4 */ /* 0x0009e20008211000 */
[----:B--2---:R-:W-:Y:S01]  /*1c00*/  UIADD3 UR34, UPT, UPT, UR34, 0x20, URZ ;  /* 0x0000002022227890 */ /* 0x004fe2000fffe0ff */
[----:B------:R-:W-:Y:S11]  /*1c10*/  BRA.U UP2, `(.L_x_31) ;  /* 0xfffffffd02507547 */ /* 0x000ff6000b83ffff */
.L_x_25:
[----:B----4-:R-:W-:Y:S01]  /*1c20*/  ULEA UR8, UR23, UR6, 0x3 ;  /* 0x0000000617087291 */ /* 0x010fe2000f8e18ff */
[----:B-1----:R-:W-:Y:S01]  /*1c30*/  SHF.L.U32 R2, R15, 0x1f, RZ ;  /* 0x0000001f0f027819 */ /* 0x002fe200000006ff */
[----:B------:R-:W-:Y:S01]  /*1c40*/  @!P1 SYNCS.ARRIVE.TRANS64.A1T0 RZ, [UR6+0x88], RZ ;  /* 0x000088ffffff99a7 */ /* 0x000fe20008100006 */
[----:B------:R-:W-:-:S06]  /*1c50*/  UISETP.GT.AND UP0, UPT, UR7, UR5, UPT ;  /* 0x000000050700728c */ /* 0x000fcc000bf04270 */
[----:B--2---:R1:W2:Y:S03]  /*1c60*/  SYNCS.PHASECHK.TRANS64.TRYWAIT P0, [UR8+0x20], R2 ;  /* 0x00002002ff0075a7 */ /* 0x0042a60008001108 */
[----:B------:R-:W-:Y:S05]  /*1c70*/  BRA.U !UP0, `(.L_x_32) ;  /* 0x0000000108bc7547 */ /* 0x000fea000b800000 */
[----:B------:R-:W-:Y:S01]  /*1c80*/  UIADD3 UR26, UPT, UPT, UR24, UR25, URZ ;  /* 0x00000019181a7290 */ /* 0x000fe2000fffe0ff */
[----:B------:R-:W-:-:S11]  /*1c90*/  UMOV UR27, UR23 ;  /* 0x00000017001b7c82 */ /* 0x000fd60008000000 */
.L_x_38:
[----:B------:R-:W-:Y:S01]  /*1ca0*/  ULEA UR17, UR27, UR6, 0x3 ;  /* 0x000000061b117291 */ /* 0x000fe2000f8e18ff */
[----:B--2---:R-:W-:Y:S01]  /*1cb0*/  @P5 MOV R3, 0x4000 ;  /* 0x0000400000035802 */ /* 0x004fe20000000f00 */
[----:B-12---:R-:W-:Y:S10]  /*1cc0*/  @P0 BRA `(.L_x_33) ;  /* 0x00000000000c0947 */ /* 0x006ff40003800000 */
[----:B------:R-:W-:-:S04]  /*1cd0*/  SHF.L.U32 R5, R15, 0x1f, RZ ;  /* 0x0000001f0f057819 */ /* 0x000fc800000006ff */
[----:B------:R-:W2:Y:S02]  /*1ce0*/  SYNCS.PHASECHK.TRANS64.TRYWAIT P0, [UR17+0x20], R5 ;  /* 0x00002005ff0075a7 */ /* 0x000ea40008001111 */
[----:B--2---:R-:W-:Y:S05]  /*1cf0*/  @!P0 BRA `(.L_x_34) ;  /* 0x0000009800a08947 */ /* 0x004fea0003800000 */
.L_x_33:
[----:B------:R2:W-:Y:S01]  /*1d00*/  @P5 SYNCS.ARRIVE.TRANS64 RZ, [UR17], R3 ;  /* 0x00000003ffff59a7 */ /* 0x0005e20008000011 */
[----:B------:R-:W-:-:S04]  /*1d10*/  ULOP3.LUT UR8, UR22, 0x2, URZ, 0xfc, !UPT ;  /* 0x0000000216087892 */ /* 0x000fc8000f8efcff */
[----:B------:R-:W-:-:S09]  /*1d20*/  UISETP.NE.AND UP0, UPT, UR8, 0x2, UPT ;  /* 0x000000020800788c */ /* 0x000fd2000bf05270 */
[----:B------:R-:W-:Y:S05]  /*1d30*/  BRA.U UP0, `(.L_x_35) ;  /* 0x0000000100047547 */ /* 0x000fea000b800000 */
[----:B------:R-:W-:Y:S05]  /*1d40*/  BPT.TRAP 0x1 ;  /* 0x000000040000795c */ /* 0x000fea0000300000 */
.L_x_35:
[----:B------:R-:W-:Y:S04]  /*1d50*/  BSSY.RECONVERGENT B0, `(.L_x_36) ;  /* 0x0000003000007945 */ /* 0x000fe80003800200 */
[----:B------:R-:W-:Y:S05]  /*1d60*/  @!P4 BRA `(.L_x_37) ;  /* 0x000000000004c947 */ /* 0x000fea0003800000 */
[----:B------:R-:W-:Y:S05]  /*1d70*/  BPT.TRAP 0x1 ;  /* 0x000000040000795c */ /* 0x000fea0000300000 */
.L_x_37:
[----:B------:R-:W-:Y:S05]  /*1d80*/  BSYNC.RECONVERGENT B0 ;  /* 0x0000000000007941 */ /* 0x000fea0003800200 */
.L_x_36:
[----:B------:R-:W-:Y:S02]  /*1d90*/  UIADD3 UR23, UPT, UPT, UR27, 0x1, URZ ;  /* 0x000000011b177890 */ /* 0x000fe4000fffe0ff */
[----:B------:R-:W-:Y:S02]  /*1da0*/  UIADD3 UR32, UP1, UPT, UR14, 0x80, URZ ;  /* 0x000000800e207890 */ /* 0x000fe4000ff3e0ff */
[----:B------:R-:W-:Y:S02]  /*1db0*/  UISETP.NE.AND UP0, UPT, UR23, 0x4, UPT ;  /* 0x000000041700788c */ /* 0x000fe4000bf05270 */
[----:B------:R-:W-:Y:S02]  /*1dc0*/  USHF.L.U32 UR18, UR25, 0x5, URZ ;  /* 0x0000000519127899 */ /* 0x000fe400080006ff */
[----:B------:R-:W-:Y:S02]  /*1dd0*/  USEL UR9, URZ, 0x1, UP0 ;  /* 0x00000001ff097887 */ /* 0x000fe40008000000 */
[----:B------:R-:W-:-:S02]  /*1de0*/  USEL UR23, UR23, URZ, UP0 ;  /* 0x000000ff17177287 */ /* 0x000fc40008000000 */
[----:B------:R-:W-:Y:S02]  /*1df0*/  UIADD3 UR30, UP0, UPT, UR14, 0x180, URZ ;  /* 0x000001800e1e7890 */ /* 0x000fe4000ff1e0ff */
[----:B------:R-:W-:Y:S01]  /*1e00*/  ULEA UR8, UR23, UR6, 0x3 ;  /* 0x0000000617087291 */ /* 0x000fe2000f8e18ff */
[----:B------:R-:W-:Y:S01]  /*1e10*/  LOP3.LUT R15, R15, UR9, RZ, 0x3c, !PT ;  /* 0x000000090f0f7c12 */ /* 0x000fe2000f8e3cff */
[----:B------:R-:W-:Y:S02]  /*1e20*/  ULOP3.LUT UR17, UR17, 0xfefffff8, URZ, 0xc0, !UPT ;  /* 0xfefffff811117892 */ /* 0x000fe4000f8ec0ff */
[----:B------:R-:W-:Y:S01]  /*1e30*/  UIADD3.X UR33, UPT, UPT, URZ, UR15, URZ, UP1, !UPT ;  /* 0x0000000fff217290 */ /* 0x000fe20008ffe4ff */
[----:B-1----:R-:W-:Y:S01]  /*1e40*/  SHF.L.U32 R2, R15, 0x1f, RZ ;  /* 0x0000001f0f027819 */ /* 0x002fe200000006ff */
[----:B------:R-:W-:Y:S01]  /*1e50*/  UIADD3.X UR31, UPT, UPT, URZ, UR15, URZ, UP0, !UPT ;  /* 0x0000000fff1f7290 */ /* 0x000fe200087fe4ff */
[----:B------:R-:W-:Y:S02]  /*1e60*/  UMOV UR28, 0x0 ;  /* 0x00000000001c7882 */ /* 0x000fe40000000000 */
[----:B------:R4:W1:Y:S01]  /*1e70*/  SYNCS.PHASECHK.TRANS64.TRYWAIT P0, [UR8+0x20], R2 ;  /* 0x00002002ff0075a7 */ /* 0x0008620008001108 */
[----:B------:R-:W-:Y:S01]  /*1e80*/  ULEA UR8, UR27, UR6, 0xc ;  /* 0x000000061b087291 */ /* 0x000fe2000f8e60ff */
[----:B------:R-:W-:Y:S01]  /*1e90*/  UMOV UR29, 0x10000000 ;  /* 0x10000000001d7882 */ /* 0x000fe20000000000 */
[----:B------:R-:W-:-:S02]  /*1ea0*/  UMOV UR19, UR35 ;  /* 0x0000002300137c82 */ /* 0x000fc40008000000 */
[----:B------:R-:W-:Y:S02]  /*1eb0*/  UIADD3 UR16, UPT, UPT, UR8, 0xc400, URZ ;  /* 0x0000c40008107890 */ /* 0x000fe4000fffe0ff */
[----:B------:R-:W-:Y:S01]  /*1ec0*/  UIADD3 UR8, UPT, UPT, UR8, 0x10400, URZ ;  /* 0x0001040008087890 */ /* 0x000fe2000fffe0ff */
[----:B------:R-:W-:Y:S01]  /*1ed0*/  UMOV UR20, UR36 ;  /* 0x0000002400147c82 */ /* 0x000fe20008000000 */
[----:B------:R-:W-:Y:S01]  /*1ee0*/  UMOV UR12, UR36 ;  /* 0x00000024000c7c82 */ /* 0x000fe20008000000 */
[----:B------:R-:W-:Y:S01]  /*1ef0*/  UMOV UR9, UR17 ;  /* 0x0000001100097c82 */ /* 0x000fe20008000000 */
[----:B------:R-:W-:Y:S01]  /*1f00*/  UMOV UR10, UR18 ;  /* 0x00000012000a7c82 */ /* 0x000fe20008000000 */
[----:B------:R-:W-:Y:S02]  /*1f10*/  UIADD3 UR25, UPT, UPT, UR25, 0x1, URZ ;  /* 0x0000000119197890 */ /* 0x000fe4000fffe0ff */
[----:B------:R4:W-:Y:S01]  /*1f20*/  UTMALDG.3D.2CTA [UR16], [UR32], desc[UR28] ;  /* 0x00001c10200075b4 */ /* 0x0009e20008211000 */
[----:B------:R-:W-:Y:S01]  /*1f30*/  UMOV UR27, UR23 ;  /* 0x00000017001b7c82 */ /* 0x000fe20008000000 */
[----:B------:R-:W-:Y:S01]  /*1f40*/  UISETP.NE.AND UP0, UPT, UR25, UR26, UPT ;  /* 0x0000001a1900728c */ /* 0x000fe2000bf05270 */
[----:B------:R4:W-:Y:S08]  /*1f50*/  UTMALDG.3D.2CTA [UR8], [UR30], desc[UR28] ;  /* 0x00001c081e0075b4 */ /* 0x0009f00008211000 */
[----:B----4-:R-:W-:Y:S05]  /*1f60*/  BRA.U UP0, `(.L_x_38) ;  /* 0xfffffffd004c7547 */ /* 0x010fea000b83ffff */
.L_x_32:
[----:B-1----:R-:W-:Y:S01]  /*1f70*/  LEA R2, R14, UR6, 0x3 ;  /* 0x000000060e027c11 */ /* 0x002fe2000f8e18ff */
[----:B------:R-:W-:Y:S01]  /*1f80*/  NOP ;  /* 0x0000000000007918 */ /* 0x000fe20000000000 */
[----:B--2---:R-:W-:Y:S02]  /*1f90*/  SHF.L.U32 R3, R12, 0x1f, RZ ;  /* 0x0000001f0c037819 */ /* 0x004fe400000006ff */
[----:B------:R-:W-:Y:S02]  /*1fa0*/  LEA R4, R14, UR6, 0x4 ;  /* 0x000000060e047c11 */ /* 0x000fe4000f8e20ff */
[----:B------:R-:W1:Y:S02]  /*1fb0*/  SYNCS.PHASECHK.TRANS64.TRYWAIT P0, [R2+URZ+0x90], R3 ;  /* 0x00009003020075a7 */ /* 0x000e6400080011ff */
[----:B-1----:R-:W-:Y:S05]  /*1fc0*/  @!P0 BRA `(.L_x_39) ;  /* 0x0000009800048947 */ /* 0x002fea0003800000 */
.L_x_144:
[----:B------:R-:W2:Y:S01]  /*1fd0*/  LDS.128 R4, [R4+0x100] ;  /* 0x0001000004047984 */ /* 0x000ea20000000c00 */
[----:B------:R-:W-:Y:S01]  /*1fe0*/  ISETP.GE.AND P0, PT, R72, 0x1, PT ;  /* 0x000000014800780c */ /* 0x000fe20003f06270 */
[----:B-1----:R-:W-:Y:S01]  /*1ff0*/  VIADD R2, R2, 0xa0 ;  /* 0x000000a002027836 */ /* 0x002fe20000000000 */
[----:B------:R-:W-:Y:S01]  /*2000*/  @!PT LDS RZ, [RZ] ;  /* 0x00000000fffff984 */ /* 0x000fe20000000800 */
[----:B------:R-:W-:Y:S01]  /*2010*/  @!PT LDS RZ, [RZ] ;  /* 0x00000000fffff984 */ /* 0x000fe20000000800 */
[----:B------:R-:W-:Y:S01]  /*2020*/  @!PT LDS RZ, [RZ] ;  /* 0x00000000fffff984 */ /* 0x000fe20000000800 */
[----:B------:R-:W-:Y:S01]  /*2030*/  @!PT LDS RZ, [RZ] ;  /* 0x00000000fffff984 */ /* 0x000fe20000000800 */
[----:B------:R1:W-:Y:S06]  /*2040*/  MEMBAR.ALL.CTA ;  /* 0x0000000000007992 */ /* 0x0003ec0000008000 */
[----:B-1----:R-:W1:Y:S01]  /*2050*/  FENCE.VIEW.ASYNC.S ;  /* 0x00000000000073c6 */ /* 0x002e620000000000 */
[----:B------:R-:W-:-:S04]  /*2060*/  PRMT R2, RZ, 0x654, R2 ;  /* 0x00000654ff027816 */ /* 0x000fc80000000002 */
[----:B-1----:R1:W-:Y:S01]  /*2070*/  SYNCS.ARRIVE.TRANS64.RED.A1T0 RZ, [R2+URZ], RZ ;  /* 0x000000ff02ff79a7 */ /* 0x0023e200081004ff */
[----:B--2---:R-:W-:-:S13]  /*2080*/  LOP3.LUT P2, RZ, R6, 0x1, RZ, 0xc0, !PT ;  /* 0x0000000106ff7812 */ /* 0x004fda000784c0ff */
[----:B------:R-:W-:Y:S01]  /*2090*/  @P2 SHF.R.U32.HI R3, RZ, 0x10, R5 ;  /* 0x00000010ff032819 */ /* 0x000fe20000011605 */
[----:B------:R-:W-:Y:S01]  /*20a0*/  VOTEU.ANY UP0, P2 ;  /* 0x0000000000ff7886 */ /* 0x000fe20001000100 */
[----:B------:R-:W-:Y:S02]  /*20b0*/  @P2 MOV R13, R4 ;  /* 0x00000004000d2202 */ /* 0x000fe40000000f00 */
[----:B------:R-:W-:Y:S02]  /*20c0*/  @P2 R2UR.BROADCAST UR8, R3 ;  /* 0x00000000030822ca */ /* 0x000fe400008e0000 */
[----:B------:R-:W-:-:S11]  /*20d0*/  @P2 LOP3.LUT R11, R5, 0xffff, RZ, 0xc0, !PT ;  /* 0x0000ffff050b2812 */ /* 0x000fd600078ec0ff */
[----:B------:R-:W-:Y:S01]  /*20e0*/  @UP0 UMOV UR36, UR8 ;  /* 0x0000000800240c82 */ /* 0x000fe20008000000 */
[----:B-1----:R-:W-:Y:S05]  /*20f0*/  @!P0 BRA `(.L_x_40) ;  /* 0x0000000000b88947 */ /* 0x002fea0003800000 */
[----:B------:R-:W3:Y:S01]  /*2100*/  LDC.64 R4, c[0x0][0xb18] ;  /* 0x0002c600ff047b82 */ /* 0x000ee20000000a00 */
[----:B------:R-:W-:-:S07]  /*2110*/  ISETP.NE.AND P3, PT, R72, 0x1, PT ;  /* 0x000000014800780c */ /* 0x000fce0003f65270 */
[----:B------:R-:W1:Y:S08]  /*2120*/  LDC.64 R6, c[0x0][0xb10] ;  /* 0x0002c400ff067b82 */ /* 0x000e700000000a00 */
[----:B------:R-:W2:Y:S08]  /*2130*/  LDC R17, c[0x0][0xb20] ;  /* 0x0002c800ff117b82 */ /* 0x000eb00000000800 */
[----:B------:R-:W4:Y:S01]  /*2140*/  LDC R18, c[0x0][0xb0c] ;  /* 0x0002c300ff127b82 */ /* 0x000f220000000800 */
[----:B---3--:R-:W-:Y:S01]  /*2150*/  IMAD.HI.U32 R22, R0, R5, RZ ;  /* 0x0000000500167227 */ /* 0x008fe200078e00ff */
[----:B------:R-:W-:-:S06]  /*2160*/  ISETP.NE.AND P0, PT, R4, 0x1, PT ;  /* 0x000000010400780c */ /* 0x000fcc0003f05270 */
[----:B------:R-:W3:Y:S01]  /*2170*/  LDC.64 R2, c[0x0][0xb28] ;  /* 0x0002ca00ff027b82 */ /* 0x000ee20000000a00 */
[----:B-1----:R-:W-:-:S04]  /*2180*/  IMAD.HI.U32 R20, R9, R6, RZ ;  /* 0x0000000609147227 */ /* 0x002fc800078e00ff */
[----:B------:R-:W-:Y:S01]  /*2190*/  IMAD.HI.U32 R24, R13, R6, RZ ;  /* 0x000000060d187227 */ /* 0x000fe200078e00ff */
[----:B------:R-:W-:Y:S02]  /*21a0*/  SHF.R.U32.HI R20, RZ, R7, R20 ;  /* 0x00000007ff147219 */ /* 0x000fe40000011614 */
[----:B--2---:R-:W-:Y:S01]  /*21b0*/  SHF.R.U32.HI R19, RZ, R17, R22 ;  /* 0x00000011ff137219 */ /* 0x004fe20000011616 */
[----:B------:R-:W-:Y:S01]  /*21c0*/  IMAD.HI.U32 R22, R11, R5, RZ ;  /* 0x000000050b167227 */ /* 0x000fe200078e00ff */
[----:B------:R-:W-:Y:S02]  /*21d0*/  SHF.R.U32.HI R24, RZ, R7, R24 ;  /* 0x00000007ff187219 */ /* 0x000fe40000011618 */
[----:B------:R-:W-:Y:S02]  /*21e0*/  SEL R19, R0, R19, !P0 ;  /* 0x0000001300137207 */ /* 0x000fe40004000000 */
[----:B------:R-:W-:Y:S02]  /*21f0*/  SHF.R.U32.HI R22, RZ, R17, R22 ;  /* 0x00000011ff167219 */ /* 0x000fe40000011616 */
[----:B----4-:R-:W-:-:S02]  /*2200*/  ISETP.NE.AND P1, PT, R18, 0x1, PT ;  /* 0x000000011200780c */ /* 0x010fc40003f25270 */
[----:B------:R-:W-:Y:S02]  /*2210*/  SEL R5, R11, R22, !P0 ;  /* 0x000000160b057207 */ /* 0x000fe40004000000 */
[----:B------:R-:W-:Y:S02]  /*2220*/  SEL R21, R9, R20, !P1 ;  /* 0x0000001409157207 */ /* 0x000fe40004800000 */
[----:B------:R-:W-:Y:S01]  /*2230*/  SEL R7, R13, R24, !P1 ;  /* 0x000000180d077207 */ /* 0x000fe20004800000 */
[----:B---3--:R-:W-:Y:S01]  /*2240*/  IMAD.HI.U32 R20, R19, R2, RZ ;  /* 0x0000000213147227 */ /* 0x008fe200078e00ff */
[----:B------:R-:W-:-:S03]  /*2250*/  IADD3 R17, PT, PT, -R5, RZ, RZ ;  /* 0x000000ff05117210 */ /* 0x000fc60007ffe1ff */
        /* <DEDUP_REMOVED lines=11> */
[----:B------:R-:W-:-:S04]  /*2310*/  @!P0 IMAD.HI.U32 R20, R7, R2, RZ ;  /* 0x0000000207148227 */ /* 0x000fc800078e00ff */
[----:B------:R-:W-:Y:S01]  /*2320*/  IMAD.MOV R2, RZ, RZ, -R6 ;  /* 0x000000ffff027224 */ /* 0x000fe200078e0a06 */
[----:B------:R-:W-:-:S03]  /*2330*/  @!P0 SHF.R.U32.HI R20, RZ, R3, R20 ;  /* 0x00000003ff148219 */ /* 0x000fc60000011614 */
[----:B------:R-:W-:Y:S01]  /*2340*/  IMAD R2, R72, R2, R5 ;  /* 0x0000000248027224 */ /* 0x000fe200078e0205 */
        /* <DEDUP_REMOVED lines=9> */
.L_x_40:
[----:B------:R-:W1:Y:S02]  /*23e0*/  LDCU UR8, c[0x0][0xb30] ;  /* 0x00016600ff0877ac */ /* 0x000e640008000800 */
[----:B-1----:R-:W-:-:S09]  /*23f0*/  UISETP.NE.AND UP0, UPT, UR8, 0x1, UPT ;  /* 0x000000010800788c */ /* 0x002fd2000bf05270 */
[----:B------:R-:W-:Y:S05]  /*2400*/  BRA.U UP0, `(.L_x_41) ;  /* 0x0000000100407547 */ /* 0x000fea000b800000 */
[----:B------:R-:W1:Y:S08]  /*2410*/  LDC.64 R4, c[0x0][0xb10] ;  /* 0x0002c400ff047b82 */ /* 0x000e700000000a00 */
[----:B------:R-:W2:Y:S08]  /*2420*/  LDC.64 R2, c[0x0][0xb18] ;  /* 0x0002c600ff027b82 */ /* 0x000eb00000000a00 */
[----:B------:R-:W4:Y:S08]  /*2430*/  LDC R6, c[0x0][0xb20] ;  /* 0x0002c800ff067b82 */ /* 0x000f300000000800 */
[----:B------:R-:W3:Y:S01]  /*2440*/  LDC R18, c[0x0][0xb0c] ;  /* 0x0002c300ff127b82 */ /* 0x000ee20000000800 */
[----:B-1----:R-:W-:-:S05]  /*2450*/  IMAD.HI.U32 R4, R13, R4, RZ ;  /* 0x000000040d047227 */ /* 0x002fca00078e00ff */
[----:B------:R-:W-:Y:S01]  /*2460*/  SHF.R.U32.HI R4, RZ, R5, R4 ;  /* 0x00000005ff047219 */ /* 0x000fe20000011604 */
[----:B--2---:R-:W-:Y:S01]  /*2470*/  IMAD.HI.U32 R3, R11, R3, RZ ;  /* 0x000000030b037227 */ /* 0x004fe200078e00ff */
[----:B------:R-:W-:-:S04]  /*2480*/  ISETP.NE.AND P0, PT, R2, 0x1, PT ;  /* 0x000000010200780c */ /* 0x000fc80003f05270 */
[----:B----4-:R-:W-:-:S04]  /*2490*/  SHF.R.U32.HI R6, RZ, R6, R3 ;  /* 0x00000006ff067219 */ /* 0x010fc80000011603 */
[----:B------:R-:W-:Y:S02]  /*24a0*/  SEL R3, R11, R6, !P0 ;  /* 0x000000060b037207 */ /* 0x000fe40004000000 */
[----:B---3--:R-:W-:-:S04]  /*24b0*/  ISETP.NE.AND P1, PT, R18, 0x1, PT ;  /* 0x000000011200780c */ /* 0x008fc80003f25270 */
[----:B------:R-:W-:-:S05]  /*24c0*/  SEL R4, R13, R4, !P1 ;  /* 0x000000040d047207 */ /* 0x000fca0004800000 */
[----:B------:R-:W-:Y:S02]  /*24d0*/  IMAD.IADD R5, R3, 0x1, -R4 ;  /* 0x0000000103057824 */ /* 0x000fe400078e0a04 */
[----:B------:R-:W-:Y:S02]  /*24e0*/  IMAD.IADD R3, R4, 0x1, -R3 ;  /* 0x0000000104037824 */ /* 0x000fe400078e0a03 */
[----:B------:R-:W-:Y:S02]  /*24f0*/  IMAD R13, R5, R18, R13 ;  /* 0x00000012050d7224 */ /* 0x000fe400078e020d */
[----:B------:R-:W-:-:S07]  /*2500*/  IMAD R11, R3, R2, R11 ;  /* 0x00000002030b7224 */ /* 0x000fce00078e020b */
.L_x_41:
[----:B------:R-:W-:Y:S01]  /*2510*/  VIADD R14, R14, 0x1 ;  /* 0x000000010e0e7836 */ /* 0x000fe20000000000 */
[----:B------:R-:W-:Y:S01]  /*2520*/  PLOP3.LUT P1, PT, PT, PT, PT, 0x80, 0x8 ;  /* 0x000000000008781c */ /* 0x000fe20003f2f070 */
[----:B------:R-:W-:Y:S02]  /*2530*/  IMAD.IADD R21, R13, 0x1, R154 ;  /* 0x000000010d157824 */ /* 0x000fe400078e029a */
[----:B------:R-:W-:Y:S01]  /*2540*/  IMAD.IADD R20, R11, 0x1, R152 ;  /* 0x000000010b147824 */ /* 0x000fe200078e0298 */
[----:B------:R-:W-:-:S04]  /*2550*/  ISETP.NE.AND P0, PT, R14, 0x2, PT ;  /* 0x000000020e00780c */ /* 0x000fc80003f05270 */
[----:B------:R-:W-:Y:S02]  /*2560*/  SEL R3, RZ, 0x1, P0 ;  /* 0x00000001ff037807 */ /* 0x000fe40000000000 */
[----:B------:R-:W-:Y:S02]  /*2570*/  SEL R14, R14, RZ, P0 ;  /* 0x000000ff0e0e7207 */ /* 0x000fe40000000000 */
[----:B------:R-:W-:Y:S01]  /*2580*/  LOP3.LUT R12, R12, R3, RZ, 0x3c, !PT ;  /* 0x000000030c0c7212 */ /* 0x000fe200078e3cff */
[----:B------:R-:W-:Y:S06]  /*2590*/  @P2 BRA `(.L_x_42) ;  /* 0xfffffff000642947 */ /* 0x000fec000383ffff */
[----:B------:R-:W-:Y:S01]  /*25a0*/  UIADD3 UR6, UPT, UPT, UR6, 0x20, URZ ;  /* 0x0000002006067890 */ /* 0x000fe2000fffe0ff */
[----:B------:R-:W-:-:S03]  /*25b0*/  SHF.L.U32 R3, R15, 0x1f, RZ ;  /* 0x0000001f0f037819 */ /* 0x000fc600000006ff */
[----:B------:R-:W-:-:S09]  /*25c0*/  ULEA UR4, UR23, UR6, 0x3 ;  /* 0x0000000617047291 */ /* 0x000fd2000f8e18ff */
[----:B------:R-:W1:Y:S02]  /*25d0*/  SYNCS.PHASECHK.TRANS64.TRYWAIT P0, [UR4], R3 ;  /* 0x00000003ff0075a7 */ /* 0x000e640008001104 */
[----:B-1----:R-:W-:Y:S05]  /*25e0*/  @!P0 BRA `(.L_x_43) ;  /* 0x0000009000908947 */ /* 0x002fea0003800000 */
.L_x_146:
[----:B------:R-:W-:-:S04]  /*25f0*/  UIADD3 UR5, UPT, UPT, UR23, 0x1, URZ ;  /* 0x0000000117057890 */ /* 0x000fc8000fffe0ff */
[----:B------:R-:W-:-:S04]  /*2600*/  UISETP.NE.AND UP0, UPT, UR5, 0x4, UPT ;  /* 0x000000040500788c */ /* 0x000fc8000bf05270 */
[----:B------:R-:W-:Y:S02]  /*2610*/  USEL UR7, URZ, 0x1, UP0 ;  /* 0x00000001ff077887 */ /* 0x000fe40008000000 */
[----:B------:R-:W-:-:S04]  /*2620*/  USEL UR5, UR5, URZ, UP0 ;  /* 0x000000ff05057287 */ /* 0x000fc80008000000 */
[----:B------:R-:W-:Y:S01]  /*2630*/  ULEA UR4, UR5, UR6, 0x3 ;  /* 0x0000000605047291 */ /* 0x000fe2000f8e18ff */
[----:B------:R-:W-:-:S04]  /*2640*/  LOP3.LUT R2, R15, UR7, RZ, 0x3c, !PT ;  /* 0x000000070f027c12 */ /* 0x000fc8000f8e3cff */
[----:B-1----:R-:W-:-:S04]  /*2650*/  SHF.L.U32 R3, R2, 0x1f, RZ ;  /* 0x0000001f02037819 */ /* 0x002fc800000006ff */
[----:B------:R-:W1:Y:S02]  /*2660*/  SYNCS.PHASECHK.TRANS64.TRYWAIT P0, [UR4], R3 ;  /* 0x00000003ff0075a7 */ /* 0x000e640008001104 */
[----:B-1----:R-:W-:Y:S05]  /*2670*/  @!P0 BRA `(.L_x_44) ;  /* 0x0000009000848947 */ /* 0x002fea0003800000 */
.L_x_148:
        /* <DEDUP_REMOVED lines=9> */
.L_x_150:
[----:B------:R-:W-:-:S04]  /*2710*/  UIADD3 UR5, UPT, UPT, UR5, 0x1, URZ ;  /* 0x0000000105057890 */ /* 0x000fc8000fffe0ff */
[----:B------:R-:W-:-:S04]  /*2720*/  UISETP.NE.AND UP0, UPT, UR5, 0x4, UPT ;  /* 0x000000040500788c */ /* 0x000fc8000bf05270 */
[----:B------:R-:W-:Y:S02]  /*2730*/  USEL UR4, URZ, 0x1, UP0 ;  /* 0x00000001ff047887 */ /* 0x000fe40008000000 */
[----:B------:R-:W-:-:S04]  /*2740*/  USEL UR5, UR5, URZ, UP0 ;  /* 0x000000ff05057287 */ /* 0x000fc80008000000 */
[----:B------:R-:W-:Y:S01]  /*2750*/  ULEA UR5, UR5, UR6, 0x3 ;  /* 0x0000000605057291 */ /* 0x000fe2000f8e18ff */
[----:B-1----:R-:W-:-:S04]  /*2760*/  LOP3.LUT R3, R2, UR4, RZ, 0x3c, !PT ;  /* 0x0000000402037c12 */ /* 0x002fc8000f8e3cff */
[----:B------:R-:W-:Y:S01]  /*2770*/  SHF.L.U32 R3, R3, 0x1f, RZ ;  /* 0x0000001f03037819 */ /* 0x000fe200000006ff */
[----:B---3--:R-:W-:-:S07]  /*2780*/  IMAD.U32 R0, RZ, RZ, UR5 ;  /* 0x00000005ff007e24 */ /* 0x008fce000f8e00ff */
.L_x_46:
[----:B-1----:R1:W2:Y:S02]  /*2790*/  SYNCS.PHASECHK.TRANS64.TRYWAIT P0, [R0+URZ], R3 ;  /* 0x00000003000075a7 */ /* 0x0022a400080011ff */
[----:B--2---:R-:W-:Y:S05]  /*27a0*/  @!P0 NANOSLEEP.SYNCS 0x989680 ;  /* 0x009896800000895d */ /* 0x004fea0003900000 */
[----:B------:R-:W2:Y:S02]  /*27b0*/  @!P0 SYNCS.PHASECHK.TRANS64 P0, [R0+URZ], R3 ;  /* 0x00000003000085a7 */ /* 0x000ea400080010ff */
[----:B--2---:R-:W-:Y:S05]  /*27c0*/  @P0 EXIT ;  /* 0x000000000000094d */ /* 0x004fea0003800000 */
[----:B------:R-:W-:Y:S05]  /*27d0*/  BRA `(.L_x_46) ;  /* 0xfffffffc00ec7947 */ /* 0x000fea000383ffff */
.L_x_22:
[----:B------:R-:W-:-:S04]  /*27e0*/  UISETP.NE.AND UP1, UPT, UR37, URZ, UPT ;  /* 0x000000ff2500728c */ /* 0x000fc8000bf25270 */
[----:B------:R-:W-:-:S09]  /*27f0*/  UISETP.NE.OR UP1, UPT, UR10, 0x1, UP1 ;  /* 0x000000010a00788c */ /* 0x000fd20008f25670 */
[----:B------:R-:W-:Y:S05]  /*2800*/  BRA.U UP1, `(.L_x_47) ;  /* 0x00000005014c7547 */ /* 0x000fea000b800000 */
[----:B------:R-:W-:Y:S01]  /*2810*/  HFMA2 R11, -RZ, RZ, 0, 0 ;  /* 0x00000000ff0b7431 */ /* 0x000fe200000001ff */
[----:B------:R-:W-:Y:S01]  /*2820*/  ISETP.GE.U32.AND P2, PT, R10, 0x2, PT ;  /* 0x000000020a00780c */ /* 0x000fe20003f46070 */
[----:B------:R-:W-:Y:S01]  /*2830*/  IMAD.MOV.U32 R12, RZ, RZ, 0x1 ;  /* 0x00000001ff0c7424 */ /* 0x000fe200078e00ff */
[----:B------:R-:W-:Y:S01]  /*2840*/  CS2R R8, SRZ ;  /* 0x0000000000087805 */ /* 0x000fe2000001ff00 */
[----:B------:R-:W-:Y:S01]  /*2850*/  IMAD.MOV.U32 R3, RZ, RZ, RZ ;  /* 0x000000ffff037224 */ /* 0x000fe200078e00ff */
[----:B------:R-:W-:Y:S01]  /*2860*/  UMOV UR4, 0x400 ;  /* 0x0000040000047882 */ /* 0x000fe20000000000 */
[----:B------:R-:W-:Y:S01]  /*2870*/  UMOV UR6, URZ ;  /* 0x000000ff00067c82 */ /* 0x000fe20008000000 */
[----:B------:R-:W-:-:S12]  /*2880*/  ULEA UR37, UR37, UR4, 0x18 ;  /* 0x0000000425257291 */ /* 0x000fd8000f8ec0ff */
.L_x_51:
[----:B------:R-:W-:Y:S02]  /*2890*/  LEA R0, R3, UR37, 0x3 ;  /* 0x0000002503007c11 */ /* 0x000fe4000f8e18ff */
[----:B------:R-:W-:-:S03]  /*28a0*/  SHF.L.U32 R5, R8, 0x1f, RZ ;  /* 0x0000001f08057819 */ /* 0x000fc600000006ff */
[----:B------:R-:W-:Y:S01]  /*28b0*/  VIADD R4, R0, 0xe0 ;  /* 0x000000e000047836 */ /* 0x000fe20000000000 */
[----:B------:R-:W1:Y:S02]  /*28c0*/  SYNCS.PHASECHK.TRANS64.TRYWAIT P0, [R0+URZ+0xd0], R5 ;  /* 0x0000d005000075a7 */ /* 0x000e6400080011ff */
[----:B-1----:R-:W-:Y:S05]  /*28d0*/  @!P0 BRA `(.L_x_48) ;  /* 0x00000090001c8947 */ /* 0x002fea0003800000 */
.L_x_151:
[----:B------:R-:W-:Y:S01]  /*28e0*/  ULEA UR5, UR6, UR37, 0x3 ;  /* 0x0000002506057291 */ /* 0x000fe2000f8e18ff */
[----:B------:R-:W-:Y:S01]  /*28f0*/  PRMT R4, RZ, 0x654, R4 ;  /* 0x00000654ff047816 */ /* 0x000fe20000000004 */
[----:B-1----:R-:W-:Y:S01]  /*2900*/  @!P2 IMAD.MOV.U32 R5, RZ, RZ, 0x10 ;  /* 0x00000010ff05a424 */ /* 0x002fe200078e00ff */
[----:B------:R-:W-:Y:S01]  /*2910*/  SHF.L.U32 R7, R12, 0x1f, RZ ;  /* 0x0000001f0c077819 */ /* 0x000fe200000006ff */
[----:B------:R-:W-:Y:S01]  /*2920*/  UIADD3 UR4, UPT, UPT, UR5, 0x90, URZ ;  /* 0x0000009005047890 */ /* 0x000fe2000fffe0ff */
[----:B------:R1:W-:Y:S05]  /*2930*/  SYNCS.ARRIVE.TRANS64.RED.A1T0 RZ, [R4+URZ], RZ ;  /* 0x000000ff04ff79a7 */ /* 0x0003ea00081004ff */
[----:B------:R-:W-:Y:S01]  /*2940*/  IMAD.U32 R13, RZ, RZ, UR4 ;  /* 0x00000004ff0d7e24 */ /* 0x000fe2000f8e00ff */
[----:B------:R-:W2:Y:S04]  /*2950*/  SYNCS.PHASECHK.TRANS64.TRYWAIT P0, [UR5+0xa0], R7 ;  /* 0x0000a007ff0075a7 */ /* 0x000ea80008001105 */
[----:B------:R-:W-:Y:S01]  /*2960*/  PRMT R13, R10, 0x654, R13 ;  /* 0x000006540a0d7816 */ /* 0x000fe2000000000d */
[----:B-12---:R-:W-:Y:S06]  /*2970*/  @!P0 BRA `(.L_x_49) ;  /* 0x0000009000088947 */ /* 0x006fec0003800000 */
.L_x_153:
[----:B------:R-:W-:Y:S01]  /*2980*/  ULEA UR4, UR6, UR37, 0x4 ;  /* 0x0000002506047291 */ /* 0x000fe2000f8e20ff */
[----:B------:R-:W-:Y:S01]  /*2990*/  SEL R2, R13, R2, !P2 ;  /* 0x000000020d027207 */ /* 0x000fe20005000000 */
[----:B------:R-:W-:Y:S01]  /*29a0*/  UIADD3 UR5, UPT, UPT, UR5, 0x90, URZ ;  /* 0x0000009005057890 */ /* 0x000fe2000fffe0ff */
[----:B-1----:R-:W-:Y:S01]  /*29b0*/  LEA R0, R11, UR37, 0x3 ;  /* 0x000000250b007c11 */ /* 0x002fe2000f8e18ff */
[----:B------:R-:W-:Y:S01]  /*29c0*/  UIADD3 UR4, UPT, UPT, UR4, 0x100, URZ ;  /* 0x0000010004047890 */ /* 0x000fe2000fffe0ff */
[----:B------:R1:W-:Y:S01]  /*29d0*/  @!P2 SYNCS.ARRIVE.TRANS64.RED RZ, [R2+URZ], R5 ;  /* 0x0000000502ffa9a7 */ /* 0x0003e200080004ff */
[----:B------:R-:W-:Y:S01]  /*29e0*/  UIADD3 UR6, UPT, UPT, UR6, 0x1, URZ ;  /* 0x0000000106067890 */ /* 0x000fe2000fffe0ff */
[----:B------:R-:W-:-:S03]  /*29f0*/  VIADD R3, R3, 0x1 ;  /* 0x0000000103037836 */ /* 0x000fc60000000000 */
[----:B------:R-:W-:Y:S02]  /*2a00*/  UISETP.NE.AND UP0, UPT, UR6, 0x2, UPT ;  /* 0x000000020600788c */ /* 0x000fe4000bf05270 */
[----:B------:R-:W-:Y:S01]  /*2a10*/  ISETP.NE.AND P0, PT, R3, 0x2, PT ;  /* 0x000000020300780c */ /* 0x000fe20003f05270 */
[----:B------:R-:W-:Y:S06]  /*2a20*/  UGETNEXTWORKID.BROADCAST [UR4], [UR5] ;  /* 0x00000000040073ca */ /* 0x000fec0008000100 */
[----:B------:R-:W-:Y:S02]  /*2a30*/  USEL UR4, URZ, 0x1, UP0 ;  /* 0x00000001ff047887 */ /* 0x000fe40008000000 */
[----:B------:R-:W-:-:S04]  /*2a40*/  USEL UR6, UR6, URZ, UP0 ;  /* 0x000000ff06067287 */ /* 0x000fc80008000000 */
[----:B------:R-:W-:Y:S02]  /*2a50*/  LOP3.LUT R12, R12, UR4, RZ, 0x3c, !PT ;  /* 0x000000040c0c7c12 */ /* 0x000fe4000f8e3cff */
[----:B-1----:R-:W-:-:S04]  /*2a60*/  SHF.L.U32 R5, R9, 0x1f, RZ ;  /* 0x0000001f09057819 */ /* 0x002fc800000006ff */
[----:B------:R-:W1:Y:S02]  /*2a70*/  SYNCS.PHASECHK.TRANS64.TRYWAIT P1, [R0+URZ+0x90], R5 ;  /* 0x00009005000075a7 */ /* 0x000e6400080211ff */
[----:B-1----:R-:W-:Y:S05]  /*2a80*/  @!P1 BRA `(.L_x_50) ;  /* 0x0000008c00dc9947 */ /* 0x002fea0003800000 */
.L_x_154:
[----:B------:R-:W-:Y:S01]  /*2a90*/  LEA R4, R11, UR37, 0x4 ;  /* 0x000000250b047c11 */ /* 0x000fe2000f8e20ff */
[----:B-1----:R-:W-:Y:S01]  /*2aa0*/  VIADD R0, R0, 0xa0 ;  /* 0x000000a000007836 */ /* 0x002fe20000000000 */
[----:B------:R-:W-:Y:S01]  /*2ab0*/  SEL R3, R3, RZ, P0 ;  /* 0x000000ff03037207 */ /* 0x000fe20000000000 */
[----:B------:R-:W-:-:S03]  /*2ac0*/  VIADD R11, R11, 0x1 ;  /* 0x000000010b0b7836 */ /* 0x000fc60000000000 */
[----:B------:R-:W1:Y:S01]  /*2ad0*/  LDS.128 R4, [R4+0x100] ;  /* 0x0001000004047984 */ /* 0x000e620000000c00 */
[----:B------:R-:W-:Y:S02]  /*2ae0*/  PRMT R0, RZ, 0x654, R0 ;  /* 0x00000654ff007816 */ /* 0x000fe40000000000 */
[C---:B------:R-:W-:Y:S01]  /*2af0*/  ISETP.NE.AND P1, PT, R11.reuse, 0x2, PT ;  /* 0x000000020b00780c */ /* 0x040fe20003f25270 */
[----:B------:R-:W-:Y:S01]  /*2b00*/  @!PT LDS RZ, [RZ] ;  /* 0x00000000fffff984 */ /* 0x000fe20000000800 */
[----:B------:R-:W-:Y:S01]  /*2b10*/  @!PT LDS RZ, [RZ] ;  /* 0x00000000fffff984 */ /* 0x000fe20000000800 */
[----:B------:R-:W-:Y:S01]  /*2b20*/  @!PT LDS RZ, [RZ] ;  /* 0x00000000fffff984 */ /* 0x000fe20000000800 */
[----:B------:R-:W-:Y:S01]  /*2b30*/  @!PT LDS RZ, [RZ] ;  /* 0x00000000fffff984 */ /* 0x000fe20000000800 */
[----:B------:R2:W-:Y:S06]  /*2b40*/  MEMBAR.ALL.CTA ;  /* 0x0000000000007992 */ /* 0x0005ec0000008000 */
[----:B--2---:R-:W2:Y:S01]  /*2b50*/  FENCE.VIEW.ASYNC.S ;  /* 0x00000000000073c6 */ /* 0x004ea20000000000 */
[----:B------:R-:W-:Y:S01]  /*2b60*/  SEL R11, R11, RZ, P1 ;  /* 0x000000ff0b0b7207 */ /* 0x000fe20000800000 */
[----:B--2---:R2:W-:Y:S01]  /*2b70*/  SYNCS.ARRIVE.TRANS64.RED.A1T0 RZ, [R0+URZ], RZ ;  /* 0x000000ff00ff79a7 */ /* 0x0045e200081004ff */
[----:B-1----:R-:W-:-:S02]  /*2b80*/  LOP3.LUT P3, RZ, R6, 0x1, RZ, 0xc0, !PT ;  /* 0x0000000106ff7812 */ /* 0x002fc4000786c0ff */
[----:B------:R-:W-:-:S04]  /*2b90*/  SEL R5, RZ, 0x1, P0 ;  /* 0x00000001ff057807 */ /* 0x000fc80000000000 */
[----:B------:R-:W-:Y:S02]  /*2ba0*/  LOP3.LUT R8, R8, R5, RZ, 0x3c, !PT ;  /* 0x0000000508087212 */ /* 0x000fe400078e3cff */
[----:B--2---:R-:W-:-:S04]  /*2bb0*/  SEL R0, RZ, 0x1, P1 ;  /* 0x00000001ff007807 */ /* 0x004fc80000800000 */
[----:B------:R-:W-:Y:S01]  /*2bc0*/  LOP3.LUT R9, R9, R0, RZ, 0x3c, !PT ;  /* 0x0000000009097212 */ /* 0x000fe200078e3cff */
[----:B------:R-:W-:Y:S06]  /*2bd0*/  @P3 BRA `(.L_x_51) ;  /* 0xfffffffc002c3947 */ /* 0x000fec000383ffff */
[----:B------:R-:W-:Y:S01]  /*2be0*/  ULEA UR5, UR6, UR37, 0x3 ;  /* 0x0000002506057291 */ /* 0x000fe2000f8e18ff */
[----:B------:R-:W-:-:S08]  /*2bf0*/  SHF.L.U32 R3, R12, 0x1f, RZ ;  /* 0x0000001f0c037819 */ /* 0x000fd000000006ff */
[----:B------:R-:W1:Y:S02]  /*2c00*/  SYNCS.PHASECHK.TRANS64 P0, [UR5+0xa0], R3 ;  /* 0x0000a003ff0075a7 */ /* 0x000e640008001005 */
[----:B-1----:R-:W-:Y:S05]  /*2c10*/  @P0 BRA `(.L_x_52) ;  /* 0x0000000000080947 */ /* 0x002fea0003800000 */
[----:B------:R-:W1:Y:S02]  /*2c20*/  SYNCS.PHASECHK.TRANS64.TRYWAIT P0, [UR5+0xa0], R3 ;  /* 0x0000a003ff0075a7 */ /* 0x000e640008001105 */
[----:B-1----:R-:W-:Y:S05]  /*2c30*/  @!P0 BRA `(.L_x_53) ;  /* 0x0000008c00848947 */ /* 0x002fea0003800000 */
.L_x_52:
[----:B------:R-:W-:-:S04]  /*2c40*/  UIADD3 UR4, UPT, UPT, UR6, 0x1, URZ ;  /* 0x0000000106047890 */ /* 0x000fc8000fffe0ff */
[----:B------:R-:W-:-:S04]  /*2c50*/  UISETP.NE.AND UP0, UPT, UR4, 0x2, UPT ;  /* 0x000000020400788c */ /* 0x000fc8000bf05270 */
[----:B------:R-:W-:Y:S02]  /*2c60*/  USEL UR7, URZ, 0x1, UP0 ;  /* 0x00000001ff077887 */ /* 0x000fe40008000000 */
[----:B------:R-:W-:-:S04]  /*2c70*/  USEL UR4, UR4, URZ, UP0 ;  /* 0x000000ff04047287 */ /* 0x000fc80008000000 */
[----:B------:R-:W-:Y:S01]  /*2c80*/  ULEA UR4, UR4, UR37, 0x3 ;  /* 0x0000002504047291 */ /* 0x000fe2000f8e18ff */
[----:B-1----:R-:W-:-:S04]  /*2c90*/  LOP3.LUT R3, R12, UR7, RZ, 0x3c, !PT ;  /* 0x000000070c037c12 */ /* 0x002fc8000f8e3cff */
[----:B------:R-:W-:-:S04]  /*2ca0*/  SHF.L.U32 R0, R3, 0x1f, RZ ;  /* 0x0000001f03007819 */ /* 0x000fc800000006ff */
[----:B------:R-:W1:Y:S02]  /*2cb0*/  SYNCS.PHASECHK.TRANS64 P0, [UR4+0xa0], R0 ;  /* 0x0000a000ff0075a7 */ /* 0x000e640008001004 */
[----:B-1----:R-:W-:Y:S05]  /*2cc0*/  @P0 EXIT ;  /* 0x000000000000094d */ /* 0x002fea0003800000 */
[----:B------:R-:W-:Y:S02]  /*2cd0*/  SHF.L.U32 R3, R3, 0x1f, RZ ;  /* 0x0000001f03037819 */ /* 0x000fe400000006ff */
[----:B------:R-:W-:-:S07]  /*2ce0*/  MOV R0, UR4 ;  /* 0x0000000400007c02 */ /* 0x000fce0008000f00 */
.L_x_54:
[----:B-1----:R1:W2:Y:S02]  /*2cf0*/  SYNCS.PHASECHK.TRANS64.TRYWAIT P0, [R0+URZ+0xa0], R3 ;  /* 0x0000a003000075a7 */ /* 0x0022a400080011ff */
[----:B--2---:R-:W-:Y:S05]  /*2d00*/  @!P0 NANOSLEEP.SYNCS 0x989680 ;  /* 0x009896800000895d */ /* 0x004fea0003900000 */
[----:B------:R-:W2:Y:S02]  /*2d10*/  @!P0 SYNCS.PHASECHK.TRANS64 P0, [R0+URZ+0xa0], R3 ;  /* 0x0000a003000085a7 */ /* 0x000ea400080010ff */
[----:B--2---:R-:W-:Y:S05]  /*2d20*/  @P0 EXIT ;  /* 0x000000000000094d */ /* 0x004fea0003800000 */
[----:B------:R-:W-:Y:S05]  /*2d30*/  BRA `(.L_x_54) ;  /* 0xfffffffc00ec7947 */ /* 0x000fea000383ffff */
.L_x_47:
[----:B------:R-:W-:Y:S05]  /*2d40*/  BRA.U UP4, `(.L_x_55) ;  /* 0x00000011043c7547 */ /* 0x000fea000b800000 */
[----:B------:R-:W-:Y:S01]  /*2d50*/  UMOV UR6, 0x40 ;  /* 0x0000004000067882 */ /* 0x000fe20000000000 */
[----:B------:R-:W-:Y:S01]  /*2d60*/  NOP ;  /* 0x0000000000007918 */ /* 0x000fe20000000000 */
[----:B------:R-:W-:Y:S01]  /*2d70*/  ULEA UR6, UR37, UR6, 0x18 ;  /* 0x0000000625067291 */ /* 0x000fe2000f8ec0ff */
[----:B------:R-:W-:Y:S02]  /*2d80*/  UMOV UR7, 0x400 ;  /* 0x0000040000077882 */ /* 0x000fe40000000000 */
[----:B------:R-:W-:-:S06]  /*2d90*/  ULEA UR37, UR37, UR7, 0x18 ;  /* 0x0000000725257291 */ /* 0x000fcc000f8ec0ff */
[----:B------:R-:W1:Y:S02]  /*2da0*/  LDS.U8 R2, [UR6+0x1c] ;  /* 0x00001c06ff027984 */ /* 0x000e640008000000 */
[----:B-1----:R-:W-:-:S13]  /*2db0*/  ISETP.NE.AND P0, PT, R2, RZ, PT ;  /* 0x000000ff0200720c */ /* 0x002fda0003f05270 */
[----:B------:R-:W-:Y:S05]  /*2dc0*/  @P0 BRA `(.L_x_56) ;  /* 0x0000000400080947 */ /* 0x000fea0003800000 */
[----:B------:R-:W-:Y:S02]  /*2dd0*/  UISETP.NE.U32.AND UP0, UPT, UR5, 0x1, UPT ;  /* 0x000000010500788c */ /* 0x000fe4000bf05070 */
[----:B------:R-:W-:-:S07]  /*2de0*/  UIADD3 UR8, UPT, UPT, UR6, 0x8, URZ ;  /* 0x0000000806087890 */ /* 0x000fce000fffe0ff */
[----:B------:R-:W-:Y:S05]  /*2df0*/  BRA.U !UP0, `(.L_x_57) ;  /* 0x00000001089c7547 */ /* 0x000fea000b800000 */
[----:B------:R-:W-:Y:S01]  /*2e00*/  ELECT P0, URZ, PT ;  /* 0x0000000000ff782f */ /* 0x000fe20003800000 */
[----:B------:R-:W-:-:S12]  /*2e10*/  BSSY B0, `(.L_x_57) ;  /* 0x0000025000007945 */ /* 0x000fd80003800000 */
[----:B------:R-:W-:Y:S05]  /*2e20*/  @!P0 BRA `(.L_x_58) ;  /* 0x00000000008c8947 */ /* 0x000fea0003800000 */
[----:B------:R-:W-:-:S05]  /*2e30*/  UMOV UR7, 0x10 ;  /* 0x0000001000077882 */ /* 0x000fca0000000000 */
[----:B------:R-:W-:Y:S04]  /*2e40*/  DEPBAR.LE SB1, 0x36 ;  /* 0x00009d800000791a */ /* 0x000fe80000000000 */
[----:B------:R-:W1:Y:S02]  /*2e50*/  UTCATOMSWS.2CTA.FIND_AND_SET.ALIGN UP1, UR7, UR7 ;  /* 0x00000007000775e3 */ /* 0x000e640008220800 */
[----:B-1----:R-:W-:Y:S01]  /*2e60*/  MOV R11, UR7 ;  /* 0x00000007000b7c02 */ /* 0x002fe20008000f00 */
[----:B------:R-:W-:Y:S06]  /*2e70*/  BRA.U UP1, `(.L_x_59) ;  /* 0x0000000101187547 */ /* 0x000fec000b800000 */
.L_x_60:
[----:B------:R-:W-:Y:S05]  /*2e80*/  NANOSLEEP 0x64 ;  /* 0x000000640000795d */ /* 0x000fea0003800000 */
[----:B------:R-:W-:-:S05]  /*2e90*/  UMOV UR7, 0x10 ;  /* 0x0000001000077882 */ /* 0x000fca0000000000 */
[----:B------:R-:W-:Y:S04]  /*2ea0*/  DEPBAR.LE SB1, 0x36 ;  /* 0x00009d800000791a */ /* 0x000fe80000000000 */
[----:B------:R-:W1:Y:S02]  /*2eb0*/  UTCATOMSWS.2CTA.FIND_AND_SET.ALIGN UP1, UR7, UR7 ;  /* 0x00000007000775e3 */ /* 0x000e640008220800 */
[----:B-1----:R-:W-:Y:S01]  /*2ec0*/  MOV R11, UR7 ;  /* 0x00000007000b7c02 */ /* 0x002fe20008000f00 */
[----:B------:R-:W-:Y:S05]  /*2ed0*/  BRA.U !UP1, `(.L_x_60) ;  /* 0xfffffffd09e87547 */ /* 0x000fea000b83ffff */
.L_x_59:
[----:B------:R-:W1:Y:S01]  /*2ee0*/  LDS R5, [UR6+0x10] ;  /* 0x00001006ff057984 */ /* 0x000e620008000800 */
[----:B------:R-:W-:Y:S01]  /*2ef0*/  IMAD.U32 R3, RZ, RZ, UR37 ;  /* 0x00000025ff037e24 */ /* 0x000fe2000f8e00ff */
[----:B------:R-:W-:-:S03]  /*2f00*/  MOV R2, UR4 ;  /* 0x0000000400027c02 */ /* 0x000fc60008000f00 */
[----:B------:R-:W-:Y:S01]  /*2f10*/  VIADD R3, R3, 0x120 ;  /* 0x0000012003037836 */ /* 0x000fe20000000000 */
[----:B-1----:R-:W-:-:S04]  /*2f20*/  SHF.L.U32 R5, R5, 0x1f, RZ ;  /* 0x0000001f05057819 */ /* 0x002fc800000006ff */
[----:B------:R-:W1:Y:S02]  /*2f30*/  SYNCS.PHASECHK.TRANS64.TRYWAIT P0, [UR6+0x8], R5 ;  /* 0x00000805ff0075a7 */ /* 0x000e640008001106 */
[----:B-1----:R-:W-:Y:S05]  /*2f40*/  @P0 BRA `(.L_x_61) ;  /* 0x0000000000080947 */ /* 0x002fea0003800000 */
[----:B------:R-:W1:Y:S02]  /*2f50*/  SYNCS.PHASECHK.TRANS64.TRYWAIT P0, [UR6+0x8], R5 ;  /* 0x00000805ff0075a7 */ /* 0x000e640008001106 */
[----:B-1----:R-:W-:Y:S05]  /*2f60*/  @!P0 BRA `(.L_x_62) ;  /* 0x0000008800d08947 */ /* 0x002fea0003800000 */
.L_x_61:
[----:B-1----:R-:W-:Y:S01]  /*2f70*/  HFMA2 R4, -RZ, RZ, 0, 5.9604644775390625e-08 ;  /* 0x00000001ff047431 */ /* 0x002fe200000001ff */
[----:B------:R-:W-:Y:S01]  /*2f80*/  UPRMT UR7, UR4, 0x654, UR8 ;  /* 0x0000065404077896 */ /* 0x000fe20008000008 */
[----:B------:R-:W-:Y:S01]  /*2f90*/  IMAD.MOV.U32 R6, RZ, RZ, 0xffff ;  /* 0x0000ffffff067424 */ /* 0x000fe200078e00ff */
[----:B------:R-:W-:Y:S01]  /*2fa0*/  PRMT R2, R2, 0x654, R3 ;  /* 0x0000065402027816 */ /* 0x000fe20000000003 */
[----:B------:R-:W-:Y:S02]  /*2fb0*/  IMAD.MOV.U32 R5, RZ, RZ, 0x4 ;  /* 0x00000004ff057424 */ /* 0x000fe400078e00ff */
[----:B------:R-:W-:Y:S01]  /*2fc0*/  IMAD.SHL.U32 R9, R11, 0x20, RZ ;  /* 0x000000200b097824 */ /* 0x000fe200078e00ff */
[----:B------:R-:W-:Y:S02]  /*2fd0*/  MOV R3, UR7 ;  /* 0x0000000700037c02 */ /* 0x000fe40008000f00 */
[-C--:B------:R-:W-:Y:S01]  /*2fe0*/  SHF.L.U32 R7, R6, R11.reuse, RZ ;  /* 0x0000000b06077219 */ /* 0x080fe200000006ff */
[----:B------:R1:W-:Y:S01]  /*2ff0*/  SYNCS.ARRIVE.TRANS64.RED RZ, [UR7], R5 ;  /* 0x00000005ffff79a7 */ /* 0x0003e20008000407 */
[----:B------:R-:W-:Y:S01]  /*3000*/  SHF.L.U32 R6, R4, R11, RZ ;  /* 0x0000000b04067219 */ /* 0x000fe200000006ff */
[----:B------:R1:W-:Y:S04]  /*3010*/  STS [UR37+0x120], R9 ;  /* 0x00012009ff007988 */ /* 0x0003e80008000825 */
[----:B------:R1:W-:Y:S04]  /*3020*/  STAS [R2.64], R11 ;  /* 0x0000000b02007dbd */ /* 0x0003e8000c0008ff */
[----:B------:R1:W-:Y:S04]  /*3030*/  ATOMS.OR RZ, [UR6+0x14], R7 ;  /* 0x00001407ffff798c */ /* 0x0003e8000b000006 */
[----:B------:R1:W-:Y:S04]  /*3040*/  ATOMS.OR RZ, [UR6+0x18], R6 ;  /* 0x00001806ffff798c */ /* 0x0003e8000b000006 */
[----:B------:R1:W-:Y:S02]  /*3050*/  ATOMS.XOR RZ, [UR6+0x10], R4 ;  /* 0x00001004ffff798c */ /* 0x0003e4000b800006 */
.L_x_58:
[----:B------:R-:W-:Y:S05]  /*3060*/  BSYNC B0 ;  /* 0x0000000000007941 */ /* 0x000fea0003800000 */
.L_x_57:
[----:B------:R-:W-:Y:S05]  /*3070*/  BRA.U UP0, `(.L_x_63) ;  /* 0x00000001006c7547 */ /* 0x000fea000b800000 */
[----:B------:R-:W-:-:S03]  /*3080*/  UMOV UR7, 0xffffffff ;  /* 0xffffffff00077882 */ /* 0x000fc60000000000 */
[----:B------:R-:W-:Y:S05]  /*3090*/  BRA.DIV UR7, `(.L_x_64) ;  /* 0x0000008a079c7947 */ /* 0x000fea000b800000 */
[----:B------:R-:W-:-:S13]  /*30a0*/  ELECT P6, URZ, PT ;  /* 0x0000000000ff782f */ /* 0x000fda00038c0000 */
.L_x_158:
[----:B------:R-:W-:Y:S05]  /*30b0*/  @!P6 BRA `(.L_x_63) ;  /* 0x00000000005ce947 */ /* 0x000fea0003800000 */
[----:B-1----:R-:W1:Y:S02]  /*30c0*/  LDS R3, [UR6+0x10] ;  /* 0x00001006ff037984 */ /* 0x002e640008000800 */
[----:B-1----:R-:W-:-:S04]  /*30d0*/  SHF.L.U32 R3, R3, 0x1f, RZ ;  /* 0x0000001f03037819 */ /* 0x002fc800000006ff */
[----:B------:R-:W1:Y:S02]  /*30e0*/  SYNCS.PHASECHK.TRANS64.TRYWAIT P0, [UR6+0x8], R3 ;  /* 0x00000803ff0075a7 */ /* 0x000e640008001106 */
[----:B-1----:R-:W-:Y:S05]  /*30f0*/  @P0 BRA `(.L_x_65) ;  /* 0x0000000000080947 */ /* 0x002fea0003800000 */
[----:B------:R-:W1:Y:S02]  /*3100*/  SYNCS.PHASECHK.TRANS64.TRYWAIT P0, [UR6+0x8], R3 ;  /* 0x00000803ff0075a7 */ /* 0x000e640008001106 */
[----:B-1----:R-:W-:Y:S05]  /*3110*/  @!P0 BRA `(.L_x_66) ;  /* 0x00000088009c8947 */ /* 0x002fea0003800000 */
.L_x_65:
[----:B------:R-:W2:Y:S01]  /*3120*/  LDS R5, [UR37+0x120] ;  /* 0x00012025ff057984 */ /* 0x000ea20008000800 */
[----:B-1----:R-:W-:Y:S02]  /*3130*/  HFMA2 R2, -RZ, RZ, 0, 5.9604644775390625e-08 ;  /* 0x00000001ff027431 */ /* 0x002fe400000001ff */
[----:B------:R-:W-:Y:S01]  /*3140*/  IMAD.MOV.U32 R3, RZ, RZ, 0xffff ;  /* 0x0000ffffff037424 */ /* 0x000fe200078e00ff */
[----:B------:R-:W-:Y:S01]  /*3150*/  UPRMT UR7, UR4, 0x654, UR8 ;  /* 0x0000065404077896 */ /* 0x000fe20008000008 */
[----:B--2---:R-:W-:-:S03]  /*3160*/  IMAD.SHL.U32 R4, R5, 0x20, RZ ;  /* 0x0000002005047824 */ /* 0x004fc600078e00ff */
[-C--:B------:R-:W-:Y:S02]  /*3170*/  SHF.L.U32 R3, R3, R5.reuse, RZ ;  /* 0x0000000503037219 */ /* 0x080fe400000006ff */
[----:B------:R-:W-:Y:S01]  /*3180*/  SHF.L.U32 R5, R2, R5, RZ ;  /* 0x0000000502057219 */ /* 0x000fe200000006ff */
[----:B------:R2:W-:Y:S04]  /*3190*/  STS [UR37+0x120], R4 ;  /* 0x00012004ff007988 */ /* 0x0005e80008000825 */
[----:B------:R2:W-:Y:S04]  /*31a0*/  ATOMS.OR RZ, [UR6+0x14], R3 ;  /* 0x00001403ffff798c */ /* 0x0005e8000b000006 */
[----:B------:R2:W-:Y:S01]  /*31b0*/  ATOMS.OR RZ, [UR6+0x18], R5 ;  /* 0x00001805ffff798c */ /* 0x0005e2000b000006 */
[----:B------:R-:W-:Y:S03]  /*31c0*/  SYNCS.ARRIVE.TRANS64.RED.A1T0 RZ, [UR7], RZ ;  /* 0x000000ffffff79a7 */ /* 0x000fe60008100407 */
[----:B------:R2:W-:Y:S01]  /*31d0*/  ATOMS.XOR RZ, [UR6+0x10], R2 ;  /* 0x00001002ffff798c */ /* 0x0005e2000b800006 */
[----:B------:R-:W-:Y:S05]  /*31e0*/  BRA `(.L_x_63) ;  /* 0x0000000000107947 */ /* 0x000fea0003800000 */
.L_x_56:
[----:B------:R-:W-:-:S05]  /*31f0*/  MOV R2, 0xffffffff ;  /* 0xffffffff00027802 */ /* 0x000fca0000000f00 */
[----:B------:R1:W-:Y:S02]  /*3200*/  STS [UR37+0x120], R2 ;  /* 0x00012002ff007988 */ /* 0x0003e40008000825 */
[----:B-1----:R-:W-:Y:S02]  /*3210*/  MOV R2, 0x3230 ;  /* 0x0000323000027802 */ /* 0x002fe40000000f00 */
[----:B-----5:R-:W-:Y:S05]  /*3220*/  CALL.REL.NOINC `($__internal_1_$__cuda_sm10x_tcgen05_guardrail_trap_phase_invalid_during_alloc) ;  /* 0x00000090003c7944 */ /* 0x020fea0003c00000 */
.L_x_63:
[----:B------:R-:W-:Y:S05]  /*3230*/  WARPSYNC.ALL ;  /* 0x0000000000007948 */ /* 0x000fea0003800000 */
[----:B------:R-:W3:Y:S01]  /*3240*/  S2UR UR8, SR_CgaCtaId ;  /* 0x00000000000879c3 */ /* 0x000ee20000008800 */
[----:B------:R-:W-:Y:S01]  /*3250*/  UMOV UR6, 0x400 ;  /* 0x0000040000067882 */ /* 0x000fe20000000000 */
[----:B------:R-:W-:-:S06]  /*3260*/  NOP ;  /* 0x0000000000007918 */ /* 0x000fcc0000000000 */
[----:B------:R-:W-:Y:S06]  /*3270*/  BAR.ARV 0x6, 0xa0 ;  /* 0x0182800000007b1d */ /* 0x000fec0000002000 */
[----:B------:R-:W-:Y:S01]  /*3280*/  LOP3.LUT R0, R0, 0xffff, RZ, 0xc0, !PT ;  /* 0x0000ffff00007812 */ /* 0x000fe200078ec0ff */
[----:B-1----:R-:W-:Y:S01]  /*3290*/  IMAD.MOV.U32 R9, RZ, RZ, 0x1 ;  /* 0x00000001ff097424 */ /* 0x002fe200078e00ff */
[----:B------:R-:W-:Y:S01]  /*32a0*/  LOP3.LUT R8, R8, 0xffff, RZ, 0xc0, !PT ;  /* 0x0000ffff08087812 */ /* 0x000fe200078ec0ff */
[----:B------:R-:W-:Y:S01]  /*32b0*/  UMOV UR22, URZ ;  /* 0x000000ff00167c82 */ /* 0x000fe20008000000 */
[----:B------:R-:W-:Y:S01]  /*32c0*/  R2UR UR12, R0 ;  /* 0x00000000000c72ca */ /* 0x000fe200000e0000 */
[----:B------:R-:W-:Y:S01]  /*32d0*/  UMOV UR21, URZ ;  /* 0x000000ff00157c82 */ /* 0x000fe20008000000 */
[----:B------:R-:W-:Y:S01]  /*32e0*/  R2UR UR13, R8 ;  /* 0x00000000080d72ca */ /* 0x000fe200000e0000 */
[----:B------:R-:W-:Y:S01]  /*32f0*/  IMAD.MOV.U32 R8, RZ, RZ, RZ ;  /* 0x000000ffff087224 */ /* 0x000fe200078e00ff */
[----:B------:R-:W-:-:S02]  /*3300*/  UISETP.NE.AND UP2, UPT, UR5, URZ, UPT ;  /* 0x000000ff0500728c */ /* 0x000fc4000bf45270 */
[----:B---3--:R-:W-:Y:S01]  /*3310*/  ULEA UR8, UR8, UR6, 0x18 ;  /* 0x0000000608087291 */ /* 0x008fe2000f8ec0ff */
[----:B------:R-:W1:Y:S03]  /*3320*/  LDCU UR6, c[0x0][0x38c] ;  /* 0x00007180ff0677ac */ /* 0x000e660008000800 */
[----:B------:R-:W-:Y:S02]  /*3330*/  UIADD3 UR14, UPT, UPT, UR8, 0xc400, URZ ;  /* 0x0000c400080e7890 */ /* 0x000fe4000fffe0ff */
[----:B------:R-:W-:-:S03]  /*3340*/  UIADD3 UR15, UPT, UPT, UR8, 0x10400, URZ ;  /* 0x00010400080f7890 */ /* 0x000fc6000fffe0ff */
[----:B--2---:R-:W2:Y:S01]  /*3350*/  LDS R2, [UR8+0x120] ;  /* 0x00012008ff027984 */ /* 0x004ea20008000800 */
[----:B------:R-:W-:Y:S02]  /*3360*/  USHF.R.U32.HI UR14, URZ, 0x4, UR14 ;  /* 0x00000004ff0e7899 */ /* 0x000fe4000801160e */
[----:B------:R-:W-:Y:S02]  /*3370*/  USHF.R.U32.HI UR15, URZ, 0x4, UR15 ;  /* 0x00000004ff0f7899 */ /* 0x000fe4000801160f */
[----:B------:R-:W-:Y:S02]  /*3380*/  ULOP3.LUT UR14, UR14, 0x3fff, URZ, 0xc0, !UPT ;  /* 0x00003fff0e0e7892 */ /* 0x000fe4000f8ec0ff */
[----:B------:R-:W-:Y:S02]  /*3390*/  ULOP3.LUT UR15, UR15, 0x3fff, URZ, 0xc0, !UPT ;  /* 0x00003fff0f0f7892 */ /* 0x000fe4000f8ec0ff */
[----:B------:R-:W-:Y:S02]  /*33a0*/  ULOP3.LUT UR14, UR14, 0x10000, URZ, 0xfc, !UPT ;  /* 0x000100000e0e7892 */ /* 0x000fe4000f8efcff */
[----:B-1----:R-:W-:-:S02]  /*33b0*/  UIADD3 UR6, UPT, UPT, UR6, 0x1f, URZ ;  /* 0x0000001f06067890 */ /* 0x002fc4000fffe0ff */
[----:B------:R-:W-:Y:S02]  /*33c0*/  ULOP3.LUT UR15, UR15, 0x10000, URZ, 0xfc, !UPT ;  /* 0x000100000f0f7892 */ /* 0x000fe4000f8efcff */
[----:B------:R-:W-:Y:S01]  /*33d0*/  USHF.R.S32.HI UR7, URZ, 0x1f, UR6 ;  /* 0x0000001fff077899 */ /* 0x000fe20008011406 */
[----:B------:R-:W-:Y:S01]  /*33e0*/  UMOV UR20, URZ ;  /* 0x000000ff00147c82 */ /* 0x000fe20008000000 */
[----:B------:R-:W-:Y:S02]  /*33f0*/  UMOV UR26, 0x0 ;  /* 0x00000000001a7882 */ /* 0x000fe40000000000 */
[----:B------:R-:W-:Y:S01]  /*3400*/  ULEA.HI UR7, UR7, UR6, URZ, 0x5 ;  /* 0x0000000607077291 */ /* 0x000fe2000f8f28ff */
[----:B------:R-:W-:-:S03]  /*3410*/  UMOV UR27, 0x104004a0 ;  /* 0x104004a0001b7882 */ /* 0x000fc60000000000 */
[----:B------:R-:W-:-:S04]  /*3420*/  USHF.R.S32.HI UR7, URZ, 0x5, UR7 ;  /* 0x00000005ff077899 */ /* 0x000fc80008011407 */
[----:B------:R-:W-:-:S04]  /*3430*/  UISETP.LT.AND UP0, UPT, UR7, 0x1, UPT ;  /* 0x000000010700788c */ /* 0x000fc8000bf01270 */
[----:B------:R-:W-:Y:S01]  /*3440*/  USEL UR23, UR7, 0x1, !UP0 ;  /* 0x0000000107177887 */ /* 0x000fe2000c000000 */
[----:B--2---:R-:W-:Y:S02]  /*3450*/  R2UR UR24, R2 ;  /* 0x00000000021872ca */ /* 0x004fe400000e0000 */
[----:B------:R-:W-:-:S13]  /*3460*/  CS2R R2, SRZ ;  /* 0x0000000000027805 */ /* 0x000fda000001ff00 */
.L_x_74:
[C---:B------:R-:W-:Y:S02]  /*3470*/  LEA R0, R8.reuse, UR8, 0x3 ;  /* 0x0000000808007c11 */ /* 0x040fe4000f8e18ff */
[----:B------:R-:W-:Y:S02]  /*3480*/  SHF.L.U32 R5, R3, 0x1f, RZ ;  /* 0x0000001f03057819 */ /* 0x000fe400000006ff */
[----:B------:R-:W-:Y:S02]  /*3490*/  LEA R4, R8, UR8, 0x4 ;  /* 0x0000000808047c11 */ /* 0x000fe4000f8e20ff */
[----:B------:R-:W1:Y:S02]  /*34a0*/  SYNCS.PHASECHK.TRANS64.TRYWAIT P0, [R0+URZ+0x90], R5 ;  /* 0x00009005000075a7 */ /* 0x000e6400080011ff */
[----:B-1-34-:R-:W-:Y:S05]  /*34b0*/  @!P0 BRA `(.L_x_67) ;  /* 0x0000008400cc8947 */ /* 0x01afea0003800000 */
.L_x_159:
[----:B-1----:R-:W1:Y:S01]  /*34c0*/  LDS.128 R4, [R4+0x100] ;  /* 0x0001000004047984 */ /* 0x002e620000000c00 */
[----:B------:R-:W-:Y:S02]  /*34d0*/  VIADD R0, R0, 0xa0 ;  /* 0x000000a000007836 */ /* 0x000fe40000000000 */
[----:B------:R-:W-:Y:S01]  /*34e0*/  VIADD R8, R8, 0x1 ;  /* 0x0000000108087836 */ /* 0x000fe20000000000 */
[----:B------:R-:W-:Y:S01]  /*34f0*/  @!PT LDS RZ, [RZ] ;  /* 0x00000000fffff984 */ /* 0x000fe20000000800 */
[----:B------:R-:W-:Y:S01]  /*3500*/  @!PT LDS RZ, [RZ] ;  /* 0x00000000fffff984 */ /* 0x000fe20000000800 */
[----:B------:R-:W-:Y:S01]  /*3510*/  @!PT LDS RZ, [RZ] ;  /* 0x00000000fffff984 */ /* 0x000fe20000000800 */
[----:B------:R-:W-:Y:S01]  /*3520*/  @!PT LDS RZ, [RZ] ;  /* 0x00000000fffff984 */ /* 0x000fe20000000800 */
[----:B------:R2:W-:Y:S06]  /*3530*/  MEMBAR.ALL.CTA ;  /* 0x0000000000007992 */ /* 0x0005ec0000008000 */
[----:B--2---:R-:W2:Y:S01]  /*3540*/  FENCE.VIEW.ASYNC.S ;  /* 0x00000000000073c6 */ /* 0x004ea20000000000 */
[----:B------:R-:W-:-:S04]  /*3550*/  PRMT R0, RZ, 0x654, R0 ;  /* 0x00000654ff007816 */ /* 0x000fc80000000000 */
[----:B--2---:R2:W-:Y:S01]  /*3560*/  SYNCS.ARRIVE.TRANS64.RED.A1T0 RZ, [R0+URZ], RZ ;  /* 0x000000ff00ff79a7 */ /* 0x0045e200081004ff */
[----:B-1----:R-:W-:Y:S01]  /*3570*/  LOP3.LUT P1, RZ, R6, 0x1, RZ, 0xc0, !PT ;  /* 0x0000000106ff7812 */ /* 0x002fe2000782c0ff */
[----:B--2---:R-:W-:-:S12]  /*3580*/  BRA.U UP2, `(.L_x_68) ;  /* 0x0000000102cc7547 */ /* 0x004fd8000b800000 */
[----:B------:R-:W1:Y:S01]  /*3590*/  LDCU UR6, c[0x0][0x38c] ;  /* 0x00007180ff0677ac */ /* 0x000e620008000800 */
[----:B------:R-:W-:Y:S02]  /*35a0*/  PLOP3.LUT P2, PT, PT, PT, PT, 0x80, 0x8 ;  /* 0x000000000008781c */ /* 0x000fe40003f4f070 */
[----:B------:R-:W-:Y:S01]  /*35b0*/  SHF.L.U32 R5, R9, 0x1f, RZ ;  /* 0x0000001f09057819 */ /* 0x000fe200000006ff */
[----:B------:R-:W-:Y:S02]  /*35c0*/  ULEA UR11, UR22, UR8, 0x3 ;  /* 0x00000008160b7291 */ /* 0x000fe4000f8e18ff */
[----:B-1----:R-:W-:-:S06]  /*35d0*/  UISETP.GE.AND UP0, UPT, UR6, 0x1, UPT ;  /* 0x000000010600788c */ /* 0x002fcc000bf06270 */
[----:B------:R-:W-:-:S05]  /*35e0*/  PLOP3.LUT P0, PT, PT, PT, UP0, 0x80, 0x8 ;  /* 0x000000000008781c */ /* 0x000fca0003f0f008 */
[----:B------:R-:W-:-:S08]  /*35f0*/  @UP0 ULEA UR6, UR21, UR8, 0x3 ;  /* 0x0000000815060291 */ /* 0x000fd0000f8e18ff */
[----:B------:R-:W-:-:S04]  /*3600*/  @P0 SHF.L.U32 R0, R2, 0x1f, RZ ;  /* 0x0000001f02000819 */ /* 0x000fc800000006ff */
[----:B------:R1:W2:Y:S01]  /*3610*/  @P0 SYNCS.PHASECHK.TRANS64.TRYWAIT P2, [UR6], R0 ;  /* 0x00000000ff0005a7 */ /* 0x0002a20008041106 */
[----:B------:R-:W3:Y:S02]  /*3620*/  SYNCS.PHASECHK.TRANS64.TRYWAIT P0, [UR11+0xc0], R5 ;  /* 0x0000c005ff0075a7 */ /* 0x000ee4000800110b */
[----:B-123--:R-:W-:Y:S05]  /*3630*/  @!P0 BRA `(.L_x_69) ;  /* 0x0000008400808947 */ /* 0x00efea0003800000 */
.L_x_161:
[----:B------:R-:W-:Y:S01]  /*3640*/  UMOV UR19, UR20 ;  /* 0x0000001400137c82 */ /* 0x000fe20008000000 */
[----:B------:R-:W-:Y:S05]  /*3650*/  BRA.U !UP0, `(.L_x_70) ;  /* 0x0000000108887547 */ /* 0x000fea000b800000 */
[----:B------:R-:W-:Y:S02]  /*3660*/  UIADD3 UR19, UPT, UPT, UR23, UR20, URZ ;  /* 0x0000001417137290 */ /* 0x000fe4000fffe0ff */
[----:B------:R-:W-:Y:S02]  /*3670*/  ULEA UR10, UR22, UR24, 0x8 ;  /* 0x00000018160a7291 */ /* 0x000fe4000f8e40ff */
[----:B------:R-:W-:Y:S01]  /*3680*/  UPLOP3.LUT UP3, UPT, UPT, UPT, UPT, 0x40, 0x4 ;  /* 0x000000000004789c */ /* 0x000fe20003f6e870 */
[----:B------:R-:W-:Y:S01]  /*3690*/  UMOV UR18, UR7 ;  /* 0x0000000700127c82 */ /* 0x000fe20008000000 */
[----:B------:R-:W-:-:S09]  /*36a0*/  UMOV UR17, UR21 ;  /* 0x0000001500117c82 */ /* 0x000fd20008000000 */
.L_x_73:
[----:B--2---:R-:W-:Y:S01]  /*36b0*/  ULEA UR9, UR17, UR8, 0x3 ;  /* 0x0000000811097291 */ /* 0x004fe2000f8e18ff */
[----:B---3--:R-:W-:Y:S11]  /*36c0*/  @P2 BRA `(.L_x_71) ;  /* 0x00000000000c2947 */ /* 0x008ff60003800000 */
[----:B-1----:R-:W-:Y:S04]  /*36d0*/  SHF.L.U32 R5, R2, 0x1f, RZ ;  /* 0x0000001f02057819 */ /* 0x002fe800000006ff */
[----:B------:R-:W1:Y:S02]  /*36e0*/  SYNCS.PHASECHK.TRANS64.TRYWAIT P0, [UR9], R5 ;  /* 0x00000005ff0075a7 */ /* 0x000e640008001109 */
[----:B-1----:R-:W-:Y:S05]  /*36f0*/  @!P0 BRA `(.L_x_72) ;  /* 0x0000008400688947 */ /* 0x002fea0003800000 */
.L_x_71:
[----:B------:R-:W-:Y:S01]  /*3700*/  UISETP.NE.AND UP0, UPT, UR18, 0x1, UPT ;  /* 0x000000011200788c */ /* 0x000fe2000bf05270 */
[----:B------:R-:W-:Y:S01]  /*3710*/  PLOP3.LUT P2, PT, PT, PT, PT, 0x80, 0x8 ;  /* 0x000000000008781c */ /* 0x000fe20003f4f070 */
[----:B------:R-:W-:Y:S02]  /*3720*/  UIADD3 UR21, UPT, UPT, UR17, 0x1, URZ ;  /* 0x0000000111157890 */ /* 0x000fe4000fffe0ff */
[----:B------:R-:W-:Y:S02]  /*3730*/  ULEA UR28, UR17, UR15, 0x8 ;  /* 0x0000000f111c7291 */ /* 0x000fe4000f8e40ff */
[----:B------:R-:W-:Y:S01]  /*3740*/  UISETP.NE.AND UP1, UPT, UR21, 0x4, UPT ;  /* 0x000000041500788c */ /* 0x000fe2000bf25270 */
[----:B------:R-:W-:Y:S01]  /*3750*/  PLOP3.LUT P0, PT, PT, PT, UP0, 0x80, 0x8 ;  /* 0x000000000008781c */ /* 0x000fe20003f0f008 */
[----:B------:R-:W-:Y:S02]  /*3760*/  ULEA UR30, UR17, UR14, 0x8 ;  /* 0x0000000e111e7291 */ /* 0x000fe4000f8e40ff */
[----:B------:R-:W-:Y:S02]  /*3770*/  USEL UR16, URZ, 0x1, UP1 ;  /* 0x00000001ff107887 */ /* 0x000fe40008800000 */
[----:B------:R-:W-:Y:S02]  /*3780*/  USEL UR21, UR21, URZ, UP1 ;  /* 0x000000ff15157287 */ /* 0x000fe40008800000 */
[----:B------:R-:W-:Y:S02]  /*3790*/  UIADD3 UR9, UPT, UPT, UR9, 0x20, URZ ;  /* 0x0000002009097890 */ /* 0x000fe4000fffe0ff */
[----:B------:R-:W-:Y:S01]  /*37a0*/  @UP0 ULEA UR6, UR21, UR8, 0x3 ;  /* 0x0000000815060291 */ /* 0x000fe2000f8e18ff */
[----:B------:R-:W-:Y:S01]  /*37b0*/  LOP3.LUT R2, R2, UR16, RZ, 0x3c, !PT ;  /* 0x0000001002027c12 */ /* 0x000fe2000f8e3cff */
[----:B------:R-:W-:Y:S01]  /*37c0*/  UMOV UR29, 0xc0004010 ;  /* 0xc0004010001d7882 */ /* 0x000fe20000000000 */
[----:B------:R-:W-:Y:S01]  /*37d0*/  UMOV UR31, 0xc0004010 ;  /* 0xc0004010001f7882 */ /* 0x000fe20000000000 */
[----:B------:R-:W-:Y:S01]  /*37e0*/  UIADD3 UR20, UPT, UPT, UR20, 0x1, URZ ;  /* 0x0000000114147890 */ /* 0x000fe2000fffe0ff */
[----:B-1----:R-:W-:Y:S01]  /*37f0*/  @P0 SHF.L.U32 R0, R2, 0x1f, RZ ;  /* 0x0000001f02000819 */ /* 0x002fe200000006ff */
[----:B------:R-:W-:Y:S02]  /*3800*/  UIADD3 UR18, UPT, UPT, UR18, -0x1, URZ ;  /* 0xffffffff12127890 */ /* 0x000fe4000fffe0ff */
[----:B------:R-:W-:Y:S01]  /*3810*/  UISETP.NE.AND UP0, UPT, UR20, UR19, UPT ;  /* 0x000000131400728c */ /* 0x000fe2000bf05270 */
[----:B------:R2:W3:Y:S01]  /*3820*/  @P0 SYNCS.PHASECHK.TRANS64.TRYWAIT P2, [UR6], R0 ;  /* 0x00000000ff0005a7 */ /* 0x0004e20008041106 */
[----:B------:R2:W-:Y:S01]  /*3830*/  UTCIMMA.2CTA gdesc[UR30], gdesc[UR28], tmem[UR10], tmem[UR26], idesc[UR27], UP3 ;  /* 0x00ff1a1c1e0075ea */ /* 0x0005e20009a0010a */
[----:B------:R-:W-:Y:S01]  /*3840*/  UPLOP3.LUT UP3, UPT, UPT, UPT, UPT, 0x80, 0x8 ;  /* 0x000000000008789c */ /* 0x000fe20003f6f070 */
[----:B------:R2:W-:Y:S01]  /*3850*/  UTCBAR.2CTA.MULTICAST [UR9], URZ, UR13 ;  /* 0x000000ff090073e9 */ /* 0x0005e2000820080d */
[----:B------:R-:W-:Y:S04]  /*3860*/  UMOV UR17, UR21 ;  /* 0x0000001500117c82 */ /* 0x000fe80008000000 */
[----:B------:R-:W-:Y:S05]  /*3870*/  BRA.U UP0, `(.L_x_73) ;  /* 0xfffffffd008c7547 */ /* 0x000fea000b83ffff */
.L_x_70:
[----:B------:R-:W-:Y:S01]  /*3880*/  UIADD3 UR11, UPT, UPT, UR11, 0xb0, URZ ;  /* 0x000000b00b0b7890 */ /* 0x000fe2000fffe0ff */
[----:B------:R-:W-:-:S08]  /*3890*/  UMOV UR20, UR19 ;  /* 0x0000001300147c82 */ /* 0x000fd00008000000 */
[----:B------:R4:W-:Y:S01]  /*38a0*/  UTCBAR.2CTA.MULTICAST [UR11], URZ, UR12 ;  /* 0x000000ff0b0073e9 */ /* 0x0009e2000820080c */
[----:B------:R-:W-:Y:S02]  /*38b0*/  NOP ;  /* 0x0000000000007918 */ /* 0x000fe40000000000 */
.L_x_68:
[----:B------:R-:W-:Y:S01]  /*38c0*/  UIADD3 UR22, UPT, UPT, UR22, 0x1, URZ ;  /* 0x0000000116167890 */ /* 0x000fe2000fffe0ff */
[----:B------:R-:W-:-:S03]  /*38d0*/  ISETP.NE.AND P0, PT, R8, 0x2, PT ;  /* 0x000000020800780c */ /* 0x000fc60003f05270 */
[----:B------:R-:W-:Y:S01]  /*38e0*/  UISETP.NE.AND UP0, UPT, UR22, 0x2, UPT ;  /* 0x000000021600788c */ /* 0x000fe2000bf05270 */
[----:B-12---:R-:W-:Y:S02]  /*38f0*/  SEL R0, RZ, 0x1, P0 ;  /* 0x00000001ff007807 */ /* 0x006fe40000000000 */
[----:B------:R-:W-:Y:S01]  /*3900*/  SEL R8, R8, RZ, P0 ;  /* 0x000000ff08087207 */ /* 0x000fe20000000000 */
[----:B------:R-:W-:Y:S01]  /*3910*/  USEL UR6, URZ, 0x1, UP0 ;  /* 0x00000001ff067887 */ /* 0x000fe20008000000 */
[----:B------:R-:W-:Y:S01]  /*3920*/  LOP3.LUT R3, R3, R0, RZ, 0x3c, !PT ;  /* 0x0000000003037212 */ /* 0x000fe200078e3cff */
[----:B------:R-:W-:-:S04]  /*3930*/  USEL UR22, UR22, URZ, UP0 ;  /* 0x000000ff16167287 */ /* 0x000fc80008000000 */
[----:B------:R-:W-:Y:S01]  /*3940*/  LOP3.LUT R9, R9, UR6, RZ, 0x3c, !PT ;  /* 0x0000000609097c12 */ /* 0x000fe2000f8e3cff */
[----:B------:R-:W-:Y:S07]  /*3950*/  @P1 BRA `(.L_x_74) ;  /* 0xfffffff800c41947 */ /* 0x000fee000383ffff */
[----:B------:R-:W1:Y:S01]  /*3960*/  S2UR UR6, SR_CgaCtaId ;  /* 0x00000000000679c3 */ /* 0x000e620000008800 */
[----:B------:R-:W-:Y:S01]  /*3970*/  ELECT P0, URZ, PT ;  /* 0x0000000000ff782f */ /* 0x000fe20003800000 */
[----:B------:R-:W-:Y:S01]  /*3980*/  HFMA2 R0, -RZ, RZ, 0, 5.9604644775390625e-08 ;  /* 0x00000001ff007431 */ /* 0x000fe200000001ff */
[----:B------:R-:W-:-:S05]  /*3990*/  UMOV UR7, 0x40 ;  /* 0x0000004000077882 */ /* 0x000fca0000000000 */
[----:B------:R-:W-:Y:S01]  /*39a0*/  UVIRTCOUNT.DEALLOC.SMPOOL 0x80 ;  /* 0x000000800000784c */ /* 0x000fe20000000000 */
[----:B------:R-:W-:Y:S02]  /*39b0*/  UISETP.NE.AND UP0, UPT, UR5, URZ, UPT ;  /* 0x000000ff0500728c */ /* 0x000fe4000bf05270 */
[----:B-1----:R-:W-:-:S09]  /*39c0*/  ULEA UR6, UR6, UR7, 0x18 ;  /* 0x0000000706067291 */ /* 0x002fd2000f8ec0ff */
[----:B------:R1:W-:Y:S01]  /*39d0*/  @P0 STS.U8 [UR6+0x1c], R0 ;  /* 0x00001c00ff000988 */ /* 0x0003e20008000006 */
[----:B------:R-:W-:Y:S05]  /*39e0*/  BRA.U UP0, `(.L_x_75) ;  /* 0x0000000100587547 */ /* 0x000fea000b800000 */
[----:B------:R-:W-:Y:S01]  /*39f0*/  UIADD3 UR7, UPT, UPT, UR8, 0xc0, URZ ;  /* 0x000000c008077890 */ /* 0x000fe2000fffe0ff */
[----:B------:R-:W-:-:S03]  /*3a00*/  SHF.L.U32 R3, R9, 0x1f, RZ ;  /* 0x0000001f09037819 */ /* 0x000fc600000006ff */
[----:B------:R-:W-:-:S09]  /*3a10*/  ULEA UR5, UR22, UR7, 0x3 ;  /* 0x0000000716057291 */ /* 0x000fd2000f8e18ff */
[----:B------:R-:W2:Y:S02]  /*3a20*/  SYNCS.PHASECHK.TRANS64.TRYWAIT P0, [UR5], R3 ;  /* 0x00000003ff0075a7 */ /* 0x000ea40008001105 */
[----:B--2---:R-:W-:Y:S05]  /*3a30*/  @!P0 BRA `(.L_x_76) ;  /* 0x0000008000b08947 */ /* 0x004fea0003800000 */
.L_x_164:
[----:B------:R-:W-:-:S04]  /*3a40*/  UIADD3 UR9, UPT, UPT, UR22, 0x1, URZ ;  /* 0x0000000116097890 */ /* 0x000fc8000fffe0ff */
[----:B------:R-:W-:-:S04]  /*3a50*/  UISETP.NE.AND UP1, UPT, UR9, 0x2, UPT ;  /* 0x000000020900788c */ /* 0x000fc8000bf25270 */
[----:B------:R-:W-:Y:S02]  /*3a60*/  USEL UR5, URZ, 0x1, UP1 ;  /* 0x00000001ff057887 */ /* 0x000fe40008800000 */
[----:B------:R-:W-:-:S04]  /*3a70*/  USEL UR9, UR9, URZ, UP1 ;  /* 0x000000ff09097287 */ /* 0x000fc80008800000 */
[----:B------:R-:W-:Y:S01]  /*3a80*/  ULEA UR9, UR9, UR7, 0x3 ;  /* 0x0000000709097291 */ /* 0x000fe2000f8e18ff */
[----:B-1----:R-:W-:-:S04]  /*3a90*/  LOP3.LUT R3, R9, UR5, RZ, 0x3c, !PT ;  /* 0x0000000509037c12 */ /* 0x002fc8000f8e3cff */
[----:B------:R-:W-:Y:S01]  /*3aa0*/  SHF.L.U32 R3, R3, 0x1f, RZ ;  /* 0x0000001f03037819 */ /* 0x000fe200000006ff */
[----:B------:R-:W-:-:S04]  /*3ab0*/  IMAD.U32 R0, RZ, RZ, UR9 ;  /* 0x00000009ff007e24 */ /* 0x000fc8000f8e00ff */
[----:B------:R1:W2:Y:S03]  /*3ac0*/  SYNCS.PHASECHK.TRANS64.TRYWAIT P0, [R0+URZ], R3 ;  /* 0x00000003000075a7 */ /* 0x0002a600080011ff */
[----:B--2---:R-:W-:Y:S05]  /*3ad0*/  @!P0 NANOSLEEP.SYNCS 0x989680 ;  /* 0x009896800000895d */ /* 0x004fea0003900000 */
[----:B------:R-:W2:Y:S02]  /*3ae0*/  @!P0 SYNCS.PHASECHK.TRANS64 P0, [R0+URZ], R3 ;  /* 0x00000003000085a7 */ /* 0x000ea400080010ff */
[----:B--2---:R-:W-:Y:S05]  /*3af0*/  @P0 BRA `(.L_x_77) ;  /* 0x0000000000200947 */ /* 0x004fea0003800000 */
.L_x_78:
[----:B--2---:R2:W1:Y:S02]  /*3b00*/  SYNCS.PHASECHK.TRANS64.TRYWAIT P0, [R0+URZ], R3 ;  /* 0x00000003000075a7 */ /* 0x00446400080011ff */
[----:B-1----:R-:W-:Y:S05]  /*3b10*/  @!P0 NANOSLEEP.SYNCS 0x989680 ;  /* 0x009896800000895d */ /* 0x002fea0003900000 */
[----:B------:R-:W1:Y:S02]  /*3b20*/  @!P0 SYNCS.PHASECHK.TRANS64 P0, [R0+URZ], R3 ;  /* 0x00000003000085a7 */ /* 0x000e6400080010ff */
[----:B-1----:R-:W-:Y:S05]  /*3b30*/  @!P0 BRA `(.L_x_78) ;  /* 0xfffffffc00f08947 */ /* 0x002fea000383ffff */
[----:B------:R-:W-:Y:S05]  /*3b40*/  BRA `(.L_x_77) ;  /* 0x00000000000c7947 */ /* 0x000fea0003800000 */
.L_x_75:
[----:B------:R-:W-:-:S04]  /*3b50*/  UIADD3 UR5, UPT, UPT, UR8, 0xf0, URZ ;  /* 0x000000f008057890 */ /* 0x000fc8000fffe0ff */
[----:B------:R-:W-:-:S09]  /*3b60*/  UPRMT UR5, UR4, 0x654, UR5 ;  /* 0x0000065404057896 */ /* 0x000fd20008000005 */
[----:B------:R-:W-:Y:S03]  /*3b70*/  SYNCS.ARRIVE.TRANS64.RED.A1T0 RZ, [UR5], RZ ;  /* 0x000000ffffff79a7 */ /* 0x000fe60008100405 */
.L_x_77:
[----:B-12---:R-:W-:Y:S01]  /*3b80*/  SHF.L.U32 R3, RZ, 0x1f, RZ ;  /* 0x0000001fff037819 */ /* 0x006fe200000006ff */
[----:B------:R-:W-:Y:S01]  /*3b90*/  UIADD3 UR5, UPT, UPT, UR8, 0xf0, URZ ;  /* 0x000000f008057890 */ /* 0x000fe2000fffe0ff */
[----:B------:R-:W-:Y:S02]  /*3ba0*/  PLOP3.LUT P0, PT, PT, PT, UP0, 0x80, 0x8 ;  /* 0x000000000008781c */ /* 0x000fe40003f0f008 */
[----:B------:R-:W1:Y:S02]  /*3bb0*/  SYNCS.PHASECHK.TRANS64.TRYWAIT P1, [UR8+0xf0], R3 ;  /* 0x0000f003ff0075a7 */ /* 0x000e640008021108 */
[----:B-1----:R-:W-:Y:S09]  /*3bc0*/  @!P1 BRA `(.L_x_79) ;  /* 0x0000008000649947 */ /* 0x002ff20003800000 */
.L_x_166:
[----:B------:R-:W-:Y:S01]  /*3bd0*/  @!UP0 UPRMT UR5, UR4, 0x654, UR5 ;  /* 0x0000065404058896 */ /* 0x000fe20008000005 */
[----:B------:R-:W-:Y:S02]  /*3be0*/  UMOV UR8, 0xffff ;  /* 0x0000ffff00087882 */ /* 0x000fe40000000000 */
[----:B------:R-:W-:-:S06]  /*3bf0*/  UMOV UR4, 0x1 ;  /* 0x0000000100047882 */ /* 0x000fcc0000000000 */
[----:B------:R-:W-:Y:S01]  /*3c00*/  @!P0 SYNCS.ARRIVE.TRANS64.RED.A1T0 RZ, [UR5], RZ ;  /* 0x000000ffffff89a7 */ /* 0x000fe20008100405 */
[----:B------:R-:W-:Y:S01]  /*3c10*/  NOP ;  /* 0x0000000000007918 */ /* 0x000fe20000000000 */
[----:B-1----:R-:W1:Y:S01]  /*3c20*/  LDS R0, [UR6+0x14] ;  /* 0x00001406ff007984 */ /* 0x002e620008000800 */
[----:B------:R-:W-:-:S04]  /*3c30*/  ULOP3.LUT UR5, UR24, 0xffff, URZ, 0xc0, !UPT ;  /* 0x0000ffff18057892 */ /* 0x000fc8000f8ec0ff */
[----:B------:R-:W-:-:S04]  /*3c40*/  USHF.R.U32.HI UR5, URZ, 0x5, UR5 ;  /* 0x00000005ff057899 */ /* 0x000fc80008011605 */
[----:B------:R-:W-:Y:S02]  /*3c50*/  USHF.L.U32 UR8, UR8, UR5, URZ ;  /* 0x0000000508087299 */ /* 0x000fe400080006ff */
[----:B------:R-:W-:-:S04]  /*3c60*/  USHF.L.U32 UR4, UR4, UR5, URZ ;  /* 0x0000000504047299 */ /* 0x000fc800080006ff */
[----:B-1----:R-:W-:-:S04]  /*3c70*/  LOP3.LUT R0, R0, UR8, RZ, 0xc0, !PT ;  /* 0x0000000800007c12 */ /* 0x002fc8000f8ec0ff */
[----:B------:R-:W-:-:S13]  /*3c80*/  ISETP.NE.AND P0, PT, R0, UR8, PT ;  /* 0x0000000800007c0c */ /* 0x000fda000bf05270 */
[----:B------:R-:W-:Y:S05]  /*3c90*/  @P0 BRA `(.L_x_80) ;  /* 0x0000000000580947 */ /* 0x000fea0003800000 */
[----:B------:R-:W1:Y:S02]  /*3ca0*/  LDS R0, [UR6+0x18] ;  /* 0x00001806ff007984 */ /* 0x000e640008000800 */
[----:B-1----:R-:W-:-:S04]  /*3cb0*/  LOP3.LUT R0, R0, UR4, RZ, 0xc0, !PT ;  /* 0x0000000400007c12 */ /* 0x002fc8000f8ec0ff */
[----:B------:R-:W-:-:S13]  /*3cc0*/  ISETP.NE.AND P0, PT, R0, UR4, PT ;  /* 0x0000000400007c0c */ /* 0x000fda000bf05270 */
[----:B------:R-:W-:Y:S05]  /*3cd0*/  @P0 BRA `(.L_x_81) ;  /* 0x00000000003c0947 */ /* 0x000fea0003800000 */
[----:B------:R-:W1:Y:S01]  /*3ce0*/  S2R R2, SR_LANEID ;  /* 0x0000000000027919 */ /* 0x000e620000000000 */
[----:B------:R-:W-:Y:S01]  /*3cf0*/  ULOP3.LUT UR8, URZ, UR8, URZ, 0x33, !UPT ;  /* 0x00000008ff087292 */ /* 0x000fe2000f8e33ff */
[----:B------:R-:W-:Y:S01]  /*3d00*/  LOP3.LUT R4, RZ, UR4, RZ, 0x33, !PT ;  /* 0x00000004ff047c12 */ /* 0x000fe2000f8e33ff */
[----:B------:R-:W-:Y:S02]  /*3d10*/  VOTEU.ANY UR7, UPT, PT ;  /* 0x0000000000077886 */ /* 0x000fe400038e0100 */
[----:B------:R-:W-:Y:S01]  /*3d20*/  UFLO.U32 UR7, UR7 ;  /* 0x00000007000772bd */ /* 0x000fe200080e0000 */
[----:B------:R-:W2:Y:S01]  /*3d30*/  REDUX UR4, R4 ;  /* 0x00000000040473c4 */ /* 0x000ea20000000000 */
[----:B------:R-:W-:-:S06]  /*3d40*/  IMAD.U32 R0, RZ, RZ, UR8 ;  /* 0x00000008ff007e24 */ /* 0x000fcc000f8e00ff */
[----:B------:R1:W-:Y:S01]  /*3d50*/  UTCATOMSWS.AND URZ, UR8 ;  /* 0x0000000800ff79e3 */ /* 0x0003e20008000000 */
[----:B------:R-:W3:Y:S01]  /*3d60*/  REDUX UR5, R0 ;  /* 0x00000000000573c4 */ /* 0x000ee20000000000 */
[----:B-1----:R-:W-:Y:S01]  /*3d70*/  ISETP.EQ.U32.AND P0, PT, R2, UR7, PT ;  /* 0x0000000702007c0c */ /* 0x002fe2000bf02070 */
[----:B--2---:R-:W-:Y:S01]  /*3d80*/  IMAD.U32 R2, RZ, RZ, UR4 ;  /* 0x00000004ff027e24 */ /* 0x004fe2000f8e00ff */
[----:B---3--:R-:W-:-:S11]  /*3d90*/  MOV R3, UR5 ;  /* 0x0000000500037c02 */ /* 0x008fd60008000f00 */
[----:B------:R1:W-:Y:S04]  /*3da0*/  @P0 ATOMS.AND RZ, [UR6+0x14], R3 ;  /* 0x00001403ffff098c */ /* 0x0003e8000a800006 */
[----:B------:R1:W-:Y:S01]  /*3db0*/  @P0 ATOMS.AND RZ, [UR6+0x18], R2 ;  /* 0x00001802ffff098c */ /* 0x0003e2000a800006 */
[----:B------:R-:W-:Y:S05]  /*3dc0*/  BRA `(.L_x_82) ;  /* 0x0000000000147947 */ /* 0x000fea0003800000 */
.L_x_81:
[----:B------:R-:W-:Y:S02]  /*3dd0*/  MOV R2, 0x3df0 ;  /* 0x00003df000027802 */ /* 0x000fe40000000f00 */
[----:B---345:R-:W-:Y:S05]  /*3de0*/  CALL.REL.NOINC `($__internal_0_$__cuda_sm10x_tcgen05_guardrail_trap_col_being_dealloced_not_returned_by_alloc) ;  /* 0x0000008400407944 */ /* 0x038fea0003c00000 */
[----:B------:R-:W-:Y:S05]  /*3df0*/  BRA `(.L_x_82) ;  /* 0x0000000000087947 */ /* 0x000fea0003800000 */
.L_x_80:
[----:B------:R-:W-:Y:S02]  /*3e00*/  MOV R2, 0x3e20 ;  /* 0x00003e2000027802 */ /* 0x000fe40000000f00 */
[----:B---345:R-:W-:Y:S05]  /*3e10*/  CALL.REL.NOINC `($__internal_2_$__cuda_sm10x_tcgen05_guardrail_trap_unallocated_columns_being_dealloced) ;  /* 0x00000084004c7944 */ /* 0x038fea0003c00000 */
.L_x_82:
[----:B------:R-:W-:Y:S01]  /*3e20*/  NOP ;  /* 0x0000000000007918 */ /* 0x000fe20000000000 */
[----:B----4-:R-:W-:Y:S05]  /*3e30*/  EXIT ;  /* 0x000000000000794d */ /* 0x010fea0003800000 */
.L_x_55:
[----:B------:R-:W-:-:S09]  /*3e40*/  UISETP.NE.OR UP5, UPT, UR10, 0x3, !UP5 ;  /* 0x000000030a00788c */ /* 0x000fd2000efa5670 */
[----:B------:R-:W-:Y:S05]  /*3e50*/  BRA.U UP5, `(.L_x_83) ;  /* 0x0000001105147547 */ /* 0x000fea000b800000 */
[----:B------:R-:W1:Y:S01]  /*3e60*/  LDC R0, c[0x0][0xb30] ;  /* 0x0002cc00ff007b82 */ /* 0x000e620000000800 */
[----:B------:R-:W2:Y:S01]  /*3e70*/  LDCU.64 UR8, c[0x0][0x888] ;  /* 0x00011100ff0877ac */ /* 0x000ea20008000a00 */
[----:B------:R-:W-:Y:S02]  /*3e80*/  HFMA2 R29, -RZ, RZ, 0, 0 ;  /* 0x00000000ff1d7431 */ /* 0x000fe400000001ff */
[----:B------:R-:W-:Y:S01]  /*3e90*/  IMAD.MOV.U32 R31, RZ, RZ, 0x1 ;  /* 0x00000001ff1f7424 */ /* 0x000fe200078e00ff */
[----:B------:R-:W-:Y:S01]  /*3ea0*/  MOV R23, 0x2000 ;  /* 0x0000200000177802 */ /* 0x000fe20000000f00 */
[----:B------:R-:W3:Y:S01]  /*3eb0*/  LDCU.64 UR4, c[0x0][0x890] ;  /* 0x00011200ff0477ac */ /* 0x000ee20008000a00 */
[----:B------:R-:W-:Y:S01]  /*3ec0*/  IMAD.MOV.U32 R30, RZ, RZ, RZ ;  /* 0x000000ffff1e7224 */ /* 0x000fe200078e00ff */
[----:B------:R-:W4:Y:S01]  /*3ed0*/  LDC R19, c[0x0][0x370] ;  /* 0x0000dc00ff137b82 */ /* 0x000f220000000800 */
[----:B------:R-:W-:Y:S01]  /*3ee0*/  UMOV UR7, 0x400 ;  /* 0x0000040000077882 */ /* 0x000fe20000000000 */
[----:B------:R-:W-:-:S02]  /*3ef0*/  UPLOP3.LUT UP1, UPT, UPT, UPT, UPT, 0x40, 0x4 ;  /* 0x000000000004789c */ /* 0x000fc40003f2e870 */
[----:B------:R-:W-:-:S04]  /*3f00*/  ULEA UR7, UR37, UR7, 0x18 ;  /* 0x0000000725077291 */ /* 0x000fc8000f8ec0ff */
[----:B------:R-:W4:Y:S01]  /*3f10*/  LDC R2, c[0x0][0xb0c] ;  /* 0x0002c300ff027b82 */ /* 0x000f220000000800 */
[----:B------:R-:W-:Y:S02]  /*3f20*/  UIADD3 UR13, UPT, UPT, UR7, 0x58, URZ ;  /* 0x00000058070d7890 */ /* 0x000fe4000fffe0ff */
[----:B--2---:R-:W-:Y:S02]  /*3f30*/  UISETP.NE.U32.AND UP2, UPT, UR8, URZ, UPT ;  /* 0x000000ff0800728c */ /* 0x004fe4000bf45070 */
[----:B------:R-:W-:Y:S02]  /*3f40*/  UIADD3 UR33, UPT, UPT, UR7, 0x40, URZ ;  /* 0x0000004007217890 */ /* 0x000fe4000fffe0ff */
[----:B---3--:R-:W-:Y:S01]  /*3f50*/  UISETP.NE.U32.AND UP3, UPT, UR4, URZ, UPT ;  /* 0x000000ff0400728c */ /* 0x008fe2000bf65070 */
[----:B------:R-:W2:Y:S01]  /*3f60*/  LDC R18, c[0x0][0xb20] ;  /* 0x0002c800ff127b82 */ /* 0x000ea20000000800 */
[----:B-1----:R-:W-:Y:S01]  /*3f70*/  ISETP.NE.AND P1, PT, R0, 0x1, PT ;  /* 0x000000010000780c */ /* 0x002fe20003f25270 */
[----:B------:R-:W-:-:S02]  /*3f80*/  UISETP.NE.AND.EX UP2, UPT, UR9, URZ, UPT, UP2 ;  /* 0x000000ff0900728c */ /* 0x000fc4000bf45320 */
[----:B------:R-:W-:Y:S02]  /*3f90*/  UIADD3 UR25, UPT, UPT, UR7, 0x48, URZ ;  /* 0x0000004807197890 */ /* 0x000fe4000fffe0ff */
[----:B------:R-:W-:Y:S02]  /*3fa0*/  UIADD3 UR17, UPT, UPT, UR7, 0x50, URZ ;  /* 0x0000005007117890 */ /* 0x000fe4000fffe0ff */
[----:B------:R-:W1:Y:S01]  /*3fb0*/  LDC.64 R32, c[0x0][0x348] ;  /* 0x0000d200ff207b82 */ /* 0x000e620000000a00 */
[----:B------:R-:W-:Y:S02]  /*3fc0*/  UPRMT UR13, UR37, 0x654, UR13 ;  /* 0x00000654250d7896 */ /* 0x000fe4000800000d */
[----:B------:R-:W-:-:S05]  /*3fd0*/  UISETP.NE.AND.EX UP3, UPT, UR5, URZ, UPT, UP3 ;  /* 0x000000ff0500728c */ /* 0x000fca000bf65330 */
[----:B------:R-:W3:Y:S08]  /*3fe0*/  LDC.64 R16, c[0x0][0xb10] ;  /* 0x0002c400ff107b82 */ /* 0x000ef00000000a00 */
[----:B------:R-:W1:Y:S08]  /*3ff0*/  LDC.64 R6, c[0x0][0xb18] ;  /* 0x0002c600ff067b82 */ /* 0x000e700000000a00 */
[----:B------:R-:W1:Y:S08]  /*4000*/  LDC.64 R4, c[0x0][0xb28] ;  /* 0x0002ca00ff047b82 */ /* 0x000e700000000a00 */
[----:B--2-4-:R-:W1:Y:S02]  /*4010*/  LDC R22, c[0x0][0x374] ;  /* 0x0000dd00ff167b82 */ /* 0x014e640000000800 */
.L_x_94:
[C---:B------:R-:W-:Y:S02]  /*4020*/  LEA R0, R30.reuse, UR7, 0x3 ;  /* 0x000000071e007c11 */ /* 0x040fe4000f8e18ff */
[----:B------:R-:W-:Y:S02]  /*4030*/  SHF.L.U32 R3, R29, 0x1f, RZ ;  /* 0x0000001f1d037819 */ /* 0x000fe400000006ff */
[----:B------:R-:W-:Y:S02]  /*4040*/  LEA R24, R30, UR7, 0x4 ;  /* 0x000000071e187c11 */ /* 0x000fe4000f8e20ff */
[----:B--2---:R-:W2:Y:S02]  /*4050*/  SYNCS.PHASECHK.TRANS64.TRYWAIT P0, [R0+URZ+0x90], R3 ;  /* 0x00009003000075a7 */ /* 0x004ea400080011ff */
[----:B--2---:R-:W-:Y:S05]  /*4060*/  @!P0 BRA `(.L_x_84) ;  /* 0x0000007c00548947 */ /* 0x004fea0003800000 */
.L_x_167:
[----:B------:R-:W-:Y:S01]  /*4070*/  ISETP.GE.AND P0, PT, R72, 0x1, PT ;  /* 0x000000014800780c */ /* 0x000fe20003f06270 */
[----:B------:R-:W4:Y:S01]  /*4080*/  LDS.128 R24, [R24+0x100] ;  /* 0x0001000018187984 */ /* 0x000f220000000c00 */
[----:B--2---:R-:W-:Y:S01]  /*4090*/  VIADD R0, R0, 0xa0 ;  /* 0x000000a000007836 */ /* 0x004fe20000000000 */
[----:B------:R-:W-:Y:S01]  /*40a0*/  @!PT LDS RZ, [RZ] ;  /* 0x00000000fffff984 */ /* 0x000fe20000000800 */
[----:B------:R-:W-:Y:S01]  /*40b0*/  @!PT LDS RZ, [RZ] ;  /* 0x00000000fffff984 */ /* 0x000fe20000000800 */
[----:B------:R-:W-:Y:S01]  /*40c0*/  @!PT LDS RZ, [RZ] ;  /* 0x00000000fffff984 */ /* 0x000fe20000000800 */
[----:B------:R-:W-:Y:S01]  /*40d0*/  @!PT LDS RZ, [RZ] ;  /* 0x00000000fffff984 */ /* 0x000fe20000000800 */
[----:B------:R2:W-:Y:S06]  /*40e0*/  MEMBAR.ALL.CTA ;  /* 0x0000000000007992 */ /* 0x0005ec0000008000 */
[----:B--2---:R-:W2:Y:S01]  /*40f0*/  FENCE.VIEW.ASYNC.S ;  /* 0x00000000000073c6 */ /* 0x004ea20000000000 */
[----:B------:R-:W-:Y:S04]  /*4100*/  PRMT R0, RZ, 0x654, R0 ;  /* 0x00000654ff007816 */ /* 0x000fe80000000000 */
[----:B--2---:R2:W-:Y:S01]  /*4110*/  SYNCS.ARRIVE.TRANS64.RED.A1T0 RZ, [R0+URZ], RZ ;  /* 0x000000ff00ff79a7 */ /* 0x0045e200081004ff */
[----:B----4-:R-:W-:Y:S11]  /*4120*/  LOP3.LUT P3, RZ, R26, 0x1, RZ, 0xc0, !PT ;  /* 0x000000011aff7812 */ /* 0x010ff6000786c0ff */
[----:B------:R-:W-:Y:S02]  /*4130*/  @!UPT UIADD3 URZ, UPT, UPT, URZ, URZ, URZ ;  /* 0x000000fffffff290 */ /* 0x000fe4000fffe0ff */
[----:B------:R-:W-:Y:S02]  /*4140*/  @P3 MOV R13, R24 ;  /* 0x00000018000d3202 */ /* 0x000fe40000000f00 */
[----:B------:R-:W-:Y:S01]  /*4150*/  @P3 LOP3.LUT R8, R25, 0xffff, RZ, 0xc0, !PT ;  /* 0x0000ffff19083812 */ /* 0x000fe200078ec0ff */
[----:B--2---:R-:W-:Y:S06]  /*4160*/  @!P0 BRA `(.L_x_85) ;  /* 0x0000000000a48947 */ /* 0x004fec0003800000 */
[----:B-1----:R-:W-:Y:S01]  /*4170*/  IMAD.HI.U32 R35, R22, R7, RZ ;  /* 0x0000000716237227 */ /* 0x002fe200078e00ff */
[----:B------:R-:W-:Y:S02]  /*4180*/  ISETP.NE.AND P0, PT, R6, 0x1, PT ;  /* 0x000000010600780c */ /* 0x000fe40003f05270 */
[----:B------:R-:W-:Y:S01]  /*4190*/  ISETP.NE.AND P2, PT, R72, 0x1, PT ;  /* 0x000000014800780c */ /* 0x000fe20003f45270 */
[----:B---3--:R-:W-:Y:S01]  /*41a0*/  IMAD.HI.U32 R34, R19, R16, RZ ;  /* 0x0000001013227227 */ /* 0x008fe200078e00ff */
[----:B------:R-:W-:Y:S02]  /*41b0*/  SHF.R.U32.HI R35, RZ, R18, R35 ;  /* 0x00000012ff237219 */ /* 0x000fe40000011623 */
[----:B------:R-:W-:Y:S01]  /*41c0*/  ISETP.NE.AND P4, PT, R2, 0x1, PT ;  /* 0x000000010200780c */ /* 0x000fe20003f85270 */
[----:B------:R-:W-:Y:S01]  /*41d0*/  IMAD.HI.U32 R36, R13, R16, RZ ;  /* 0x000000100d247227 */ /* 0x000fe200078e00ff */
[----:B------:R-:W-:Y:S02]  /*41e0*/  SHF.R.U32.HI R34, RZ, R17, R34 ;  /* 0x00000011ff227219 */ /* 0x000fe40000011622 */
[----:B------:R-:W-:Y:S01]  /*41f0*/  SEL R3, R22, R35, !P0 ;  /* 0x0000002316037207 */ /* 0x000fe20004000000 */
[C---:B------:R-:W-:Y:S01]  /*4200*/  IMAD.HI.U32 R35, R8.reuse, R7, RZ ;  /* 0x0000000708237227 */ /* 0x040fe200078e00ff */
[----:B------:R-:W-:Y:S02]  /*4210*/  SEL R11, R19, R34, !P4 ;  /* 0x00000022130b7207 */ /* 0x000fe40006000000 */
[----:B------:R-:W-:Y:S01]  /*4220*/  SHF.R.U32.HI R36, RZ, R17, R36 ;  /* 0x00000011ff247219 */ /* 0x000fe20000011624 */
[----:B------:R-:W-:Y:S01]  /*4230*/  IMAD.HI.U32 R38, R3, R4, RZ ;  /* 0x0000000403267227 */ /* 0x000fe200078e00ff */
[----:B------:R-:W-:Y:S03]  /*4240*/  SHF.R.U32.HI R35, RZ, R18, R35 ;  /* 0x00000012ff237219 */ /* 0x000fe60000011623 */
[----:B------:R-:W-:Y:S01]  /*4250*/  IMAD.HI.U32 R34, R11, R4, RZ ;  /* 0x000000040b227227 */ /* 0x000fe200078e00ff */
[----:B------:R-:W-:Y:S02]  /*4260*/  @P2 SHF.R.U32.HI R3, RZ, R5, R38 ;  /* 0x00000005ff032219 */ /* 0x000fe40000011626 */
[----:B------:R-:W-:Y:S02]  /*4270*/  SEL R9, R8, R35, !P0 ;  /* 0x0000002308097207 */ /* 0x000fe40004000000 */
[----:B------:R-:W-:Y:S01]  /*4280*/  @P2 SHF.R.U32.HI R11, RZ, R5, R34 ;  /* 0x00000005ff0b2219 */ /* 0x000fe20000011622 */
[C---:B------:R-:W-:Y:S01]  /*4290*/  IMAD R10, R72.reuse, R3, RZ ;  /* 0x00000003480a7224 */ /* 0x040fe200078e02ff */
[----:B------:R-:W-:Y:S01]  /*42a0*/  SEL R3, R13, R36, !P4 ;  /* 0x000000240d037207 */ /* 0x000fe20006000000 */
[C---:B------:R-:W-:Y:S03]  /*42b0*/  IMAD.HI.U32 R14, R9.reuse, R4, RZ ;  /* 0x00000004090e7227 */ /* 0x040fe600078e00ff */
[----:B------:R-:W-:Y:S01]  /*42c0*/  ISETP.GE.AND P0, PT, R9, R10, PT ;  /* 0x0000000a0900720c */ /* 0x000fe20003f06270 */
[C---:B------:R-:W-:Y:S01]  /*42d0*/  IMAD R12, R72.reuse, R11, RZ ;  /* 0x0000000b480c7224 */ /* 0x040fe200078e02ff */
[-C--:B------:R-:W-:Y:S04]  /*42e0*/  SHF.R.U32.HI R14, RZ, R5.reuse, R14 ;  /* 0x00000005ff0e7219 */ /* 0x080fe8000001160e */
[----:B------:R-:W-:Y:S02]  /*42f0*/  ISETP.GE.OR P0, PT, R3, R12, P0 ;  /* 0x0000000c0300720c */ /* 0x000fe40000706670 */
[----:B------:R-:W-:Y:S05]  /*4300*/  SEL R15, R9, R14, !P2 ;  /* 0x0000000e090f7207 */ /* 0x000fea0005000000 */
[----:B------:R-:W-:Y:S04]  /*4310*/  IMAD.MOV R14, RZ, RZ, -R15 ;  /* 0x000000ffff0e7224 */ /* 0x000fe800078e0a0f */
[----:B------:R-:W-:Y:S02]  /*4320*/  IMAD R14, R72, R14, R9 ;  /* 0x0000000e480e7224 */ /* 0x000fe400078e0209 */
[C---:B------:R-:W-:Y:S05]  /*4330*/  @!P0 IMAD.HI.U32 R10, R3.reuse, R4, RZ ;  /* 0x00000004030a8227 */ /* 0x040fea00078e00ff */
[----:B------:R-:W-:Y:S04]  /*4340*/  @!P0 SHF.R.U32.HI R10, RZ, R5, R10 ;  /* 0x00000005ff0a8219 */ /* 0x000fe8000001160a */
[----:B------:R-:W-:Y:S01]  /*4350*/  @!P0 SEL R0, R3, R10, !P2 ;  /* 0x0000000a03008207 */ /* 0x000fe20005000000 */
[----:B------:R-:W-:Y:S03]  /*4360*/  IMAD.MOV R10, RZ, RZ, -R3 ;  /* 0x000000ffff0a7224 */ /* 0x000fe600078e0a03 */
[----:B------:R-:W-:Y:S01]  /*4370*/  @!P0 IADD3 R15, PT, PT, R15, -R0, RZ ;  /* 0x800000000f0f8210 */ /* 0x000fe20007ffe0ff */
[----:B------:R-:W-:Y:S01]  /*4380*/  @!P0 IMAD R0, R11, R14, R0 ;  /* 0x0000000e0b008224 */ /* 0x000fe200078e0200 */
[----:B------:R-:W-:Y:S01]  /*4390*/  IADD3 R11, PT, PT, -R9, RZ, RZ ;  /* 0x000000ff090b7210 */ /* 0x000fe20007ffe1ff */
[----:B------:R-:W-:Y:S02]  /*43a0*/  IMAD R13, R2, R10, R13 ;  /* 0x0000000a020d7224 */ /* 0x000fe400078e020d */
[----:B------:R-:W-:Y:S02]  /*43b0*/  @!P0 IMAD R9, R15, R72, R3 ;  /* 0x000000480f098224 */ /* 0x000fe400078e0203 */
[----:B------:R-:W-:Y:S02]  /*43c0*/  @!P0 IMAD.MOV.U32 R3, RZ, RZ, R0 ;  /* 0x000000ffff038224 */ /* 0x000fe400078e0000 */
[----:B------:R-:W-:Y:S02]  /*43d0*/  IMAD R8, R6, R11, R8 ;  /* 0x0000000b06087224 */ /* 0x000fe400078e0208 */
[----:B------:R-:W-:Y:S02]  /*43e0*/  IMAD R13, R3, R2, R13 ;  /* 0x00000002030d7224 */ /* 0x000fe400078e020d */
[----:B------:R-:W-:Y:S02]  /*43f0*/  IMAD R8, R9, R6, R8 ;  /* 0x0000000609087224 */ /* 0x000fe400078e0208 */
.L_x_85:
[----:B------:R-:W-:Y:S05]  /*4400*/  BRA.U UP1, `(.L_x_86) ;  /* 0x0000000101107547 */ /* 0x000fea000b800000 */
[----:B------:R-:W-:Y:S04]  /*4410*/  MOV R0, UR6 ;  /* 0x0000000600007c02 */ /* 0x000fe80008000f00 */
[----:B------:R-:W-:Y:S04]  /*4420*/  SHF.L.U32 R3, R0, 0x1f, RZ ;  /* 0x0000001f00037819 */ /* 0x000fe800000006ff */
[----:B------:R-:W2:Y:S02]  /*4430*/  SYNCS.PHASECHK.TRANS64.TRYWAIT P0, [UR7+0x88], R3 ;  /* 0x00008803ff0075a7 */ /* 0x000ea40008001107 */
[----:B--2---:R-:W-:Y:S05]  /*4440*/  @!P0 BRA `(.L_x_87) ;  /* 0x0000007800708947 */ /* 0x004fea0003800000 */
.L_x_86:
[----:B------:R-:W-:Y:S02]  /*4450*/  R2UR UR35, R21 ;  /* 0x00000000152372ca */ /* 0x000fe400000e0000 */
[----:B------:R-:W-:Y:S02]  /*4460*/  R2UR UR34, R20 ;  /* 0x00000000142272ca */ /* 0x000fe400000e0000 */
[----:B------:R-:W-:Y:S02]  /*4470*/  ISETP.NE.U32.AND P2, PT, RZ, UR4, PT ;  /* 0x00000004ff007c0c */ /* 0x000fe4000bf45070 */
[----:B------:R-:W-:Y:S02]  /*4480*/  SHF.L.U32 R12, R31, 0x1f, RZ ;  /* 0x0000001f1f0c7819 */ /* 0x000fe400000006ff */
[----:B------:R-:W-:Y:S05]  /*4490*/  ISETP.NE.AND.EX P2, PT, RZ, UR5, PT, P2 ;  /* 0x00000005ff007c0c */ /* 0x000fea000bf45320 */
[----:B------:R-:W-:Y:S02]  /*44a0*/  USHF.L.U32 UR35, UR35, 0x7, URZ ;  /* 0x0000000723237899 */ /* 0x000fe400080006ff */
[----:B------:R-:W-:Y:S01]  /*44b0*/  USHF.L.U32 UR34, UR34, 0x8, URZ ;  /* 0x0000000822227899 */ /* 0x000fe200080006ff */
[----:B------:R-:W-:Y:S11]  /*44c0*/  BRA.U !UP3, `(.L_x_88) ;  /* 0x000000010b347547 */ /* 0x000ff6000b800000 */
[----:B------:R-:W-:Y:S01]  /*44d0*/  UPLOP3.LUT UP0, UPT, UPT, UPT, UP2, 0x80, 0x8 ;  /* 0x000000000008789c */ /* 0x000fe20003f0f020 */
[----:B--2---:R-:W-:Y:S02]  /*44e0*/  HFMA2 R0, -RZ, RZ, 0, 5.9604644775390625e-08 ;  /* 0x00000001ff007431 */ /* 0x004fe400000001ff */
[----:B------:R-:W-:Y:S03]  /*44f0*/  IMAD.MOV.U32 R153, RZ, RZ, 0x1 ;  /* 0x00000001ff997424 */ /* 0x000fe600078e00ff */
[----:B------:R-:W-:Y:S05]  /*4500*/  PLOP3.LUT P0, PT, PT, PT, UP0, 0x80, 0x8 ;  /* 0x000000000008781c */ /* 0x000fea0003f0f008 */
[----:B------:R-:W2:Y:S01]  /*4510*/  @UP0 LDCU.64 UR10, c[0x0][0x888] ;  /* 0x00011100ff0a07ac */ /* 0x000ea20008000a00 */
[----:B------:R-:W-:Y:S07]  /*4520*/  @UP0 UIMAD UR8, UR36, UR4, URZ ;  /* 0x00000004240802a4 */ /* 0x000fee000f8e02ff */
[----:B------:R-:W-:Y:S01]  /*4530*/  @!P0 PRMT R153, R0, 0x7610, R153 ;  /* 0x0000761000998816 */ /* 0x000fe20000000099 */
[----:B--2---:R-:W-:Y:S03]  /*4540*/  @UP0 UIMAD.WIDE UR10, UR8, 0x4, UR10 ;  /* 0x00000004080a08a5 */ /* 0x004fe6000f8e020a */
[----:B------:R-:W2:Y:S03]  /*4550*/  @!UP0 LDCU UR8, c[0x0][0x880] ;  /* 0x00011000ff0887ac */ /* 0x000ea60008000800 */
[----:B------:R-:W-:Y:S01]  /*4560*/  IMAD.U32 R10, RZ, RZ, UR10 ;  /* 0x0000000aff0a7e24 */ /* 0x000fe2000f8e00ff */
[----:B------:R-:W-:Y:S05]  /*4570*/  MOV R11, UR11 ;  /* 0x0000000b000b7c02 */ /* 0x000fea0008000f00 */
[----:B-----5:R4:W5:Y:S02]  /*4580*/  @P0 LDG.E R82, desc[UR46][R10.64] ;  /* 0x0000002e0a520981 */ /* 0x020964000c1e1900 */
[----:B--2-4-:R-:W-:Y:S07]  /*4590*/  @!P0 IMAD.U32 R82, RZ, RZ, UR8 ;  /* 0x00000008ff528e24 */ /* 0x014fee000f8e00ff */
.L_x_88:
[----:B-----5:R-:W-:Y:S01]  /*45a0*/  @!P2 ISETP.EQ.AND P0, PT, R82, RZ, PT ;  /* 0x000000ff5200a20c */ /* 0x020fe20003f02270 */
[----:B------:R-:W-:Y:S01]  /*45b0*/  @!UPT UIADD3 URZ, UPT, UPT, URZ, URZ, URZ ;  /* 0x000000fffffff290 */ /* 0x000fe2000fffe0ff */
[----:B------:R-:W-:Y:S11]  /*45c0*/  @!P2 BRA `(.L_x_89) ;  /* 0x000000000014a947 */ /* 0x000ff60003800000 */
[----:B------:R-:W-:Y:S02]  /*45d0*/  LOP3.LUT P2, RZ, R153, 0xff, RZ, 0xc0, !PT ;  /* 0x000000ff99ff7812 */ /* 0x000fe4000784c0ff */
[----:B------:R-:W-:Y:S04]  /*45e0*/  PLOP3.LUT P0, PT, PT, PT, UP0, 0x80, 0x8 ;  /* 0x000000000008781c */ /* 0x000fe80003f0f008 */
[----:B------:R-:W-:Y:S07]  /*45f0*/  PLOP3.LUT P0, PT, P0, PT, PT, 0x8, 0x80 ;  /* 0x000000000080781c */ /* 0x000fee000070e170 */
[----:B------:R-:W-:Y:S11]  /*4600*/  @P2 ISETP.EQ.AND P0, PT, R82, RZ, PT ;  /* 0x000000ff5200220c */ /* 0x000ff60003f02270 */
[----:B------:R-:W-:Y:S02]  /*4610*/  @!UPT UIADD3 URZ, UPT, UPT, URZ, URZ, URZ ;  /* 0x000000fffffff290 */ /* 0x000fe4000fffe0ff */
.L_x_89:
[----:B------:R-:W4:Y:S01]  /*4620*/  SYNCS.PHASECHK.TRANS64.TRYWAIT P2, [UR7+0x60], R12 ;  /* 0x0000600cff0075a7 */ /* 0x000f220008041107 */
[----:B------:R-:W-:Y:S04]  /*4630*/  ELECT P4, URZ, PT ;  /* 0x0000000000ff782f */ /* 0x000fe80003880000 */
[----:B------:R-:W-:Y:S11]  /*4640*/  PLOP3.LUT P4, PT, P0, P4, PT, 0xf2, 0x2f ;  /* 0x00000000002f781c */ /* 0x000ff60000789e72 */
[----:B------:R-:W-:Y:S02]  /*4650*/  @!UPT UIADD3 URZ, UPT, UPT, URZ, URZ, URZ ;  /* 0x000000fffffff290 */ /* 0x000fe4000fffe0ff */
[----:B-1----:R-:W-:Y:S05]  /*4660*/  @!P4 IADD3 R9, P0, PT, R32, 0x580, RZ ;  /* 0x000005802009c810 */ /* 0x002fea0007f1e0ff */
[----:B--2---:R-:W-:Y:S01]  /*4670*/  @!P4 IMAD.X R0, RZ, RZ, R33, P0 ;  /* 0x000000ffff00c224 */ /* 0x004fe200000e0621 */
[----:B----4-:R-:W-:Y:S07]  /*4680*/  @!P2 BRA `(.L_x_90) ;  /* 0x0000007400f8a947 */ /* 0x010fee0003800000 */
.L_x_170:
[----:B------:R-:W-:Y:S01]  /*4690*/  @!P4 R2UR UR8, R0 ;  /* 0x000000000008c2ca */ /* 0x000fe200000e0000 */
[----:B------:R-:W-:Y:S01]  /*46a0*/  VOTEU.ALL UP1, P4 ;  /* 0x0000000000ff7886 */ /* 0x000fe20002020000 */
[----:B------:R-:W-:Y:S01]  /*46b0*/  @!P4 R2UR UR9, R9 ;  /* 0x000000000909c2ca */ /* 0x000fe200000e0000 */
[----:B------:R-:W-:Y:S01]  /*46c0*/  @!P4 IMAD.MOV.U32 R0, RZ, RZ, 0x2000 ;  /* 0x00002000ff00c424 */ /* 0x000fe200078e00ff */
[----:B------:R-:W-:Y:S01]  /*46d0*/  UMOV UR10, 0x0 ;  /* 0x00000000000a7882 */ /* 0x000fe20000000000 */
[----:B------:R-:W-:Y:S01]  /*46e0*/  UMOV UR11, 0x10000000 ;  /* 0x10000000000b7882 */ /* 0x000fe20000000000 */
[----:B------:R-:W-:Y:S01]  /*46f0*/  @!UP1 UIADD3 UR32, UPT, UPT, UR7, 0x200, URZ ;  /* 0x0000020007209890 */ /* 0x000fe2000fffe0ff */
[----:B------:R-:W-:Y:S01]  /*4700*/  @!P4 IADD3 R9, P0, PT, R32, 0x580, RZ ;  /* 0x000005802009c810 */ /* 0x000fe20007f1e0ff */
[----:B------:R-:W-:Y:S05]  /*4710*/  VOTEU.ALL UP1, P4 ;  /* 0x0000000000ff7886 */ /* 0x000fea0002020000 */
[----:B------:R-:W-:Y:S01]  /*4720*/  IMAD.U32 R11, RZ, RZ, UR8 ;  /* 0x00000008ff0b7e24 */ /* 0x000fe2000f8e00ff */
[----:B------:R-:W-:Y:S01]  /*4730*/  UPRMT UR8, UR37, 0x654, UR33 ;  /* 0x0000065425087896 */ /* 0x000fe20008000021 */
[----:B------:R-:W-:Y:S03]  /*4740*/  IMAD.U32 R10, RZ, RZ, UR9 ;  /* 0x00000009ff0a7e24 */ /* 0x000fe6000f8e00ff */
[----:B------:R-:W-:Y:S02]  /*4750*/  @!P4 R2UR UR15, R11 ;  /* 0x000000000b0fc2ca */ /* 0x000fe400000e0000 */
[----:B------:R-:W-:Y:S11]  /*4760*/  @!P4 R2UR UR14, R10 ;  /* 0x000000000a0ec2ca */ /* 0x000ff600000e0000 */
[----:B------:R-:W-:Y:S02]  /*4770*/  @!UPT UIADD3 URZ, UPT, UPT, URZ, URZ, URZ ;  /* 0x000000fffffff290 */ /* 0x000fe4000fffe0ff */
[----:B------:R2:W-:Y:S01]  /*4780*/  @!UP1 UTMALDG.3D [UR32], [UR14], desc[UR10] ;  /* 0x00000a200e0095b4 */ /* 0x0005e20008011000 */
[----:B------:R4:W-:Y:S01]  /*4790*/  @!P4 SYNCS.ARRIVE.TRANS64.RED.A0TR RZ, [UR7+0x40], R0 ;  /* 0x00004000ffffc9a7 */ /* 0x0009e20008300407 */
[----:B------:R-:W-:Y:S01]  /*47a0*/  SYNCS.ARRIVE.TRANS64.RED.A1T0 RZ, [UR8], RZ ;  /* 0x000000ffffff79a7 */ /* 0x000fe20008100408 */
[----:B----4-:R-:W-:Y:S01]  /*47b0*/  @!P4 IMAD.X R0, RZ, RZ, R33, P0 ;  /* 0x000000ffff00c224 */ /* 0x010fe200000e0621 */
[----:B------:R-:W4:Y:S02]  /*47c0*/  SYNCS.PHASECHK.TRANS64.TRYWAIT P2, [UR7+0x68], R12 ;  /* 0x0000680cff0075a7 */ /* 0x000f240008041107 */
[----:B--2-4-:R-:W-:Y:S05]  /*47d0*/  @!P2 BRA `(.L_x_91) ;  /* 0x0000007400bca947 */ /* 0x014fea0003800000 */
.L_x_172:
        /* <DEDUP_REMOVED lines=8> */
[----:B------:R-:W-:Y:S01]  /*4860*/  @!UP1 UIADD3 UR24, UPT, UPT, UR7, 0x2200, URZ ;  /* 0x0000220007189890 */ /* 0x000fe2000fffe0ff */
[----:B------:R-:W-:Y:S01]  /*4870*/  VOTEU.ALL UP1, P4 ;  /* 0x0000000000ff7886 */ /* 0x000fe20002020000 */
[----:B------:R-:W-:Y:S01]  /*4880*/  UMOV UR27, UR35 ;  /* 0x00000023001b7c82 */ /* 0x000fe20008000000 */
[----:B------:R-:W-:Y:S02]  /*4890*/  UMOV UR28, UR36 ;  /* 0x00000024001c7c82 */ /* 0x000fe40008000000 */
[----:B------:R-:W-:Y:S01]  /*48a0*/  IMAD.U32 R11, RZ, RZ, UR8 ;  /* 0x00000008ff0b7e24 */ /* 0x000fe2000f8e00ff */
[----:B------:R-:W-:Y:S01]  /*48b0*/  UPRMT UR8, UR37, 0x654, UR25 ;  /* 0x0000065425087896 */ /* 0x000fe20008000019 */
[----:B------:R-:W-:Y:S02]  /*48c0*/  IMAD.U32 R10, RZ, RZ, UR9 ;  /* 0x00000009ff0a7e24 */ /* 0x000fe4000f8e00ff */
[----:B------:R-:W-:Y:S01]  /*48d0*/  @!P4 IMAD.X R20, RZ, RZ, R33, P0 ;  /* 0x000000ffff14c224 */ /* 0x000fe200000e0621 */
[----:B------:R-:W-:Y:S02]  /*48e0*/  @!P4 R2UR UR15, R11 ;  /* 0x000000000b0fc2ca */ /* 0x000fe400000e0000 */
[----:B------:R-:W-:Y:S11]  /*48f0*/  @!P4 R2UR UR14, R10 ;  /* 0x000000000a0ec2ca */ /* 0x000ff600000e0000 */
[----:B------:R-:W-:Y:S02]  /*4900*/  @!UPT UIADD3 URZ, UPT, UPT, URZ, URZ, URZ ;  /* 0x000000fffffff290 */ /* 0x000fe4000fffe0ff */
[----:B------:R2:W-:Y:S01]  /*4910*/  @!UP1 UTMALDG.3D [UR24], [UR14], desc[UR10] ;  /* 0x00000a180e0095b4 */ /* 0x0005e20008011000 */
[----:B------:R2:W-:Y:S01]  /*4920*/  @!P4 SYNCS.ARRIVE.TRANS64.RED.A0TR RZ, [UR7+0x48], R0 ;  /* 0x00004800ffffc9a7 */ /* 0x0005e20008300407 */
[----:B------:R-:W-:Y:S01]  /*4930*/  SYNCS.ARRIVE.TRANS64.RED.A1T0 RZ, [UR8], RZ ;  /* 0x000000ffffff79a7 */ /* 0x000fe20008100408 */
[----:B------:R-:W4:Y:S02]  /*4940*/  SYNCS.PHASECHK.TRANS64.TRYWAIT P2, [UR7+0x70], R12 ;  /* 0x0000700cff0075a7 */ /* 0x000f240008041107 */
[----:B--2-4-:R-:W-:Y:S05]  /*4950*/  @!P2 BRA `(.L_x_92) ;  /* 0x000000740074a947 */ /* 0x014fea0003800000 */
.L_x_174:
[----:B------:R-:W2:Y:S01]  /*4960*/  LDC.64 R14, c[0x0][0xb10] ;  /* 0x0002c400ff0e7b82 */ /* 0x000ea20000000a00 */
[----:B------:R-:W-:Y:S01]  /*4970*/  @!P4 R2UR UR8, R20 ;  /* 0x000000001408c2ca */ /* 0x000fe200000e0000 */
[----:B------:R-:W-:Y:S01]  /*4980*/  VOTEU.ALL UP1, P4 ;  /* 0x0000000000ff7886 */ /* 0x000fe20002020000 */
[----:B------:R-:W-:Y:S01]  /*4990*/  @!P4 R2UR UR9, R21 ;  /* 0x000000001509c2ca */ /* 0x000fe200000e0000 */
[----:B------:R-:W-:Y:S01]  /*49a0*/  UMOV UR10, 0x0 ;  /* 0x00000000000a7882 */ /* 0x000fe20000000000 */
[----:B------:R-:W-:Y:S03]  /*49b0*/  UMOV UR11, 0x10000000 ;  /* 0x10000000000b7882 */ /* 0x000fe60000000000 */
[----:B------:R-:W4:Y:S01]  /*49c0*/  LDC.64 R10, c[0x0][0xb18] ;  /* 0x0002c600ff0a7b82 */ /* 0x000f220000000a00 */
[----:B------:R-:W-:Y:S01]  /*49d0*/  @!UP1 UIADD3 UR18, UPT, UPT, UR34, 0x80, URZ ;  /* 0x0000008022129890 */ /* 0x000fe2000fffe0ff */
[----:B------:R-:W-:Y:S01]  /*49e0*/  @P3 SHF.R.U32.HI R28, RZ, 0x10, R25 ;  /* 0x00000010ff1c3819 */ /* 0x000fe20000011619 */
[----:B------:R-:W-:Y:S01]  /*49f0*/  @!UP1 UIADD3 UR16, UPT, UPT, UR7, 0x4200, URZ ;  /* 0x0000420007109890 */ /* 0x000fe2000fffe0ff */
[----:B------:R-:W-:Y:S01]  /*4a00*/  VIADD R30, R30, 0x1 ;  /* 0x000000011e1e7836 */ /* 0x000fe20000000000 */
[----:B------:R-:W-:Y:S03]  /*4a10*/  VOTEU.ALL UP1, P4 ;  /* 0x0000000000ff7886 */ /* 0x000fe60002020000 */
[----:B------:R-:W5:Y:S01]  /*4a20*/  @!P1 LDC R0, c[0x0][0xb20] ;  /* 0x0002c800ff009b82 */ /* 0x000f620000000800 */
[----:B------:R-:W-:Y:S01]  /*4a30*/  UMOV UR19, UR35 ;  /* 0x0000002300137c82 */ /* 0x000fe20008000000 */
[----:B------:R-:W-:Y:S01]  /*4a40*/  IMAD.U32 R21, RZ, RZ, UR8 ;  /* 0x00000008ff157e24 */ /* 0x000fe2000f8e00ff */
[----:B------:R-:W-:Y:S05]  /*4a50*/  UMOV UR20, UR36 ;  /* 0x0000002400147c82 */ /* 0x000fea0008000000 */
[----:B-1----:R-:W1:Y:S01]  /*4a60*/  @!P1 LDC R3, c[0x0][0xb0c] ;  /* 0x0002c300ff039b82 */ /* 0x002e620000000800 */
[----:B------:R-:W-:Y:S01]  /*4a70*/  IMAD.U32 R20, RZ, RZ, UR9 ;  /* 0x00000009ff147e24 */ /* 0x000fe2000f8e00ff */
[----:B------:R-:W-:Y:S01]  /*4a80*/  UPRMT UR8, UR37, 0x654, UR17 ;  /* 0x0000065425087896 */ /* 0x000fe20008000011 */
[----:B------:R-:W-:Y:S03]  /*4a90*/  @!P4 R2UR UR15, R21 ;  /* 0x00000000150fc2ca */ /* 0x000fe600000e0000 */
[----:B------:R-:W-:Y:S01]  /*4aa0*/  @!P4 R2UR UR14, R20 ;  /* 0x00000000140ec2ca */ /* 0x000fe200000e0000 */
[----:B------:R-:W-:Y:S11]  /*4ab0*/  @!P4 IMAD.MOV.U32 R20, RZ, RZ, 0x2000 ;  /* 0x00002000ff14c424 */ /* 0x000ff600078e00ff */
[----:B------:R-:W-:Y:S01]  /*4ac0*/  @!UPT UIADD3 URZ, UPT, UPT, URZ, URZ, URZ ;  /* 0x000000fffffff290 */ /* 0x000fe2000fffe0ff */
[----:B------:R1:W-:Y:S01]  /*4ad0*/  @!UP1 UTMALDG.3D [UR16], [UR14], desc[UR10] ;  /* 0x00000a100e0095b4 */ /* 0x0003e20008011000 */
[----:B------:R1:W-:Y:S02]  /*4ae0*/  @!P4 SYNCS.ARRIVE.TRANS64.RED.A0TR RZ, [UR7+0x50], R20 ;  /* 0x00005014ffffc9a7 */ /* 0x0003e40008300407 */
[----:B-1----:R-:W-:Y:S01]  /*4af0*/  @!P1 ISETP.NE.AND P2, PT, R3, 0x1, PT ;  /* 0x000000010300980c */ /* 0x002fe20003f45270 */
[C---:B--2---:R-:W-:Y:S01]  /*4b00*/  @!P1 IMAD.HI.U32 R14, R13.reuse, R14, RZ ;  /* 0x0000000e0d0e9227 */ /* 0x044fe200078e00ff */
[----:B----4-:R-:W-:Y:S03]  /*4b10*/  @!P1 ISETP.NE.AND P0, PT, R10, 0x1, PT ;  /* 0x000000010a00980c */ /* 0x010fe60003f05270 */
[C---:B------:R-:W-:Y:S01]  /*4b20*/  @!P1 IMAD.HI.U32 R11, R8.reuse, R11, RZ ;  /* 0x0000000b080b9227 */ /* 0x040fe200078e00ff */
[----:B------:R-:W-:Y:S04]  /*4b30*/  @!P1 SHF.R.U32.HI R14, RZ, R15, R14 ;  /* 0x0000000fff0e9219 */ /* 0x000fe8000001160e */
[----:B-----5:R-:W-:Y:S01]  /*4b40*/  @!P1 SHF.R.U32.HI R9, RZ, R0, R11 ;  /* 0x00000000ff099219 */ /* 0x020fe2000001160b */
[----:B------:R-:W-:Y:S01]  /*4b50*/  SYNCS.ARRIVE.TRANS64.RED.A1T0 RZ, [UR8], RZ ;  /* 0x000000ffffff79a7 */ /* 0x000fe20008100408 */
[----:B------:R-:W-:Y:S02]  /*4b60*/  @!P1 SEL R14, R13, R14, !P2 ;  /* 0x0000000e0d0e9207 */ /* 0x000fe40005000000 */
[----:B------:R-:W-:Y:S01]  /*4b70*/  @!P1 SEL R9, R8, R9, !P0 ;  /* 0x0000000908099207 */ /* 0x000fe20004000000 */
[----:B------:R-:W1:Y:S04]  /*4b80*/  SYNCS.PHASECHK.TRANS64.TRYWAIT P5, [UR7+0x78], R12 ;  /* 0x0000780cff0075a7 */ /* 0x000e6800080a1107 */
[----:B------:R-:W-:Y:S02]  /*4b90*/  @!P1 IMAD.IADD R0, R9, 0x1, -R14 ;  /* 0x0000000109009824 */ /* 0x000fe400078e0a0e */
[----:B------:R-:W-:Y:S02]  /*4ba0*/  @!P1 IMAD.IADD R9, R14, 0x1, -R9 ;  /* 0x000000010e099824 */ /* 0x000fe400078e0a09 */
[----:B------:R-:W-:Y:S02]  /*4bb0*/  @!P1 IMAD R13, R0, R3, R13 ;  /* 0x00000003000d9224 */ /* 0x000fe400078e020d */
[----:B------:R-:W-:Y:S01]  /*4bc0*/  @!P1 IMAD R8, R9, R10, R8 ;  /* 0x0000000a09089224 */ /* 0x000fe200078e0208 */
[----:B-1----:R-:W-:Y:S06]  /*4bd0*/  @!P5 BRA `(.L_x_93) ;  /* 0x0000007000ecd947 */ /* 0x002fec0003800000 */
.L_x_176:
[----:B-1----:R-:W-:Y:S01]  /*4be0*/  @!P4 IADD3 R3, P0, PT, R32, 0x580, RZ ;  /* 0x000005802003c810 */ /* 0x002fe20007f1e0ff */
[----:B------:R-:W-:Y:S01]  /*4bf0*/  VOTEU.ALL UP1, P4 ;  /* 0x0000000000ff7886 */ /* 0x000fe20002020000 */
[----:B------:R-:W-:Y:S01]  /*4c00*/  UMOV UR18, 0x0 ;  /* 0x0000000000127882 */ /* 0x000fe20000000000 */
[----:B------:R-:W-:Y:S01]  /*4c10*/  UMOV UR19, 0x10000000 ;  /* 0x1000000000137882 */ /* 0x000fe20000000000 */
[----:B------:R-:W-:Y:S01]  /*4c20*/  @!P4 R2UR UR9, R3 ;  /* 0x000000000309c2ca */ /* 0x000fe200000e0000 */
[----:B------:R-:W-:Y:S01]  /*4c30*/  @!P4 IMAD.X R0, RZ, RZ, R33, P0 ;  /* 0x000000ffff00c224 */ /* 0x000fe200000e0621 */
[----:B------:R-:W-:Y:S01]  /*4c40*/  @!UP1 UIADD3 UR10, UPT, UPT, UR34, 0xc0, URZ ;  /* 0x000000c0220a9890 */ /* 0x000fe2000fffe0ff */
[----:B------:R-:W-:Y:S01]  /*4c50*/  ISETP.NE.AND P0, PT, R30, 0x2, PT ;  /* 0x000000021e00780c */ /* 0x000fe20003f05270 */
[----:B------:R-:W-:Y:S01]  /*4c60*/  UMOV UR11, UR35 ;  /* 0x00000023000b7c82 */ /* 0x000fe20008000000 */
[----:B------:R-:W-:Y:S01]  /*4c70*/  UMOV UR12, UR36 ;  /* 0x00000024000c7c82 */ /* 0x000fe20008000000 */
[----:B------:R-:W-:Y:S01]  /*4c80*/  @!P4 R2UR UR8, R0 ;  /* 0x000000000008c2ca */ /* 0x000fe200000e0000 */
[----:B------:R-:W-:Y:S01]  /*4c90*/  IMAD.IADD R20, R8, 0x1, R152 ;  /* 0x0000000108147824 */ /* 0x000fe200078e0298 */
[----:B------:R-:W-:Y:S01]  /*4ca0*/  @P3 R2UR UR36, R28 ;  /* 0x000000001c2432ca */ /* 0x000fe200000e0000 */
[----:B------:R-:W-:Y:S01]  /*4cb0*/  IMAD.IADD R21, R13, 0x1, R154 ;  /* 0x000000010d157824 */ /* 0x000fe200078e029a */
[----:B------:R-:W-:Y:S02]  /*4cc0*/  SEL R0, RZ, 0x1, P0 ;  /* 0x00000001ff007807 */ /* 0x000fe40000000000 */
[----:B------:R-:W-:Y:S01]  /*4cd0*/  LOP3.LUT R31, R31, 0x1, RZ, 0x3c, !PT ;  /* 0x000000011f1f7812 */ /* 0x000fe200078e3cff */
[----:B------:R-:W-:Y:S01]  /*4ce0*/  IMAD.U32 R10, RZ, RZ, UR9 ;  /* 0x00000009ff0a7e24 */ /* 0x000fe2000f8e00ff */
[----:B------:R-:W-:Y:S01]  /*4cf0*/  @!UP1 UIADD3 UR9, UPT, UPT, UR7, 0x58, URZ ;  /* 0x0000005807099890 */ /* 0x000fe2000fffe0ff */
[----:B------:R-:W-:Y:S02]  /*4d00*/  LOP3.LUT R29, R29, R0, RZ, 0x3c, !PT ;  /* 0x000000001d1d7212 */ /* 0x000fe400078e3cff */
[----:B------:R-:W-:Y:S02]  /*4d10*/  SEL R30, R30, RZ, P0 ;  /* 0x000000ff1e1e7207 */ /* 0x000fe40000000000 */
[----:B------:R-:W-:Y:S01]  /*4d20*/  IMAD.U32 R11, RZ, RZ, UR8 ;  /* 0x00000008ff0b7e24 */ /* 0x000fe2000f8e00ff */
[----:B------:R-:W-:Y:S01]  /*4d30*/  @!P4 R2UR UR14, R10 ;  /* 0x000000000a0ec2ca */ /* 0x000fe200000e0000 */
[----:B------:R-:W-:Y:S01]  /*4d40*/  @!UP1 UIADD3 UR8, UPT, UPT, UR7, 0x6200, URZ ;  /* 0x0000620007089890 */ /* 0x000fe2000fffe0ff */
[----:B------:R-:W-:Y:S02]  /*4d50*/  VOTEU.ALL UP1, P4 ;  /* 0x0000000000ff7886 */ /* 0x000fe40002020000 */
[----:B------:R-:W-:Y:S11]  /*4d60*/  @!P4 R2UR UR15, R11 ;  /* 0x000000000b0fc2ca */ /* 0x000ff600000e0000 */
[----:B------:R-:W-:Y:S02]  /*4d70*/  @!UPT UIADD3 URZ, UPT, UPT, URZ, URZ, URZ ;  /* 0x000000fffffff290 */ /* 0x000fe4000fffe0ff */
[----:B------:R2:W-:Y:S01]  /*4d80*/  @!UP1 UTMALDG.3D [UR8], [UR14], desc[UR18] ;  /* 0x000012080e0095b4 */ /* 0x0005e20008011000 */
[----:B------:R2:W-:Y:S01]  /*4d90*/  @!P4 SYNCS.ARRIVE.TRANS64.RED.A0TR RZ, [UR7+0x58], R23 ;  /* 0x00005817ffffc9a7 */ /* 0x0005e20008300407 */
[----:B------:R-:W-:Y:S01]  /*4da0*/  UPLOP3.LUT UP1, UPT, UPT, UPT, UPT, 0x80, 0x8 ;  /* 0x000000000008789c */ /* 0x000fe20003f2f070 */
[----:B------:R-:W-:Y:S01]  /*4db0*/  SYNCS.ARRIVE.TRANS64.RED.A1T0 RZ, [UR13], RZ ;  /* 0x000000ffffff79a7 */ /* 0x000fe2000810040d */
[----:B------:R-:W-:Y:S09]  /*4dc0*/  @P3 BRA `(.L_x_94) ;  /* 0xfffffff000943947 */ /* 0x000ff2000383ffff */
[----:B------:R-:W-:-:S04]  /*4dd0*/  SHF.L.U32 R3, R31, 0x1f, RZ ;  /* 0x0000001f1f037819 */ /* 0x000fc800000006ff */
[----:B------:R-:W1:Y:S02]  /*4de0*/  SYNCS.PHASECHK.TRANS64.TRYWAIT P0, [UR7+0x60], R3 ;  /* 0x00006003ff0075a7 */ /* 0x000e640008001107 */
[----:B-1----:R-:W-:Y:S05]  /*4df0*/  @!P0 BRA `(.L_x_95) ;  /* 0x00000070007c8947 */ /* 0x002fea0003800000 */
.L_x_178:
[----:B------:R-:W4:Y:S02]  /*4e00*/  SYNCS.PHASECHK.TRANS64.TRYWAIT P0, [UR7+0x68], R3 ;  /* 0x00006803ff0075a7 */ /* 0x000f240008001107 */
[----:B----4-:R-:W-:Y:S05]  /*4e10*/  @!P0 BRA `(.L_x_96) ;  /* 0x00000070008c8947 */ /* 0x010fea0003800000 */
.L_x_180:
[----:B------:R-:W4:Y:S02]  /*4e20*/  SYNCS.PHASECHK.TRANS64.TRYWAIT P0, [UR7+0x70], R3 ;  /* 0x00007003ff0075a7 */ /* 0x000f240008001107 */
[----:B----4-:R-:W-:Y:S05]  /*4e30*/  @!P0 BRA `(.L_x_97) ;  /* 0x00000070009c8947 */ /* 0x010fea0003800000 */
.L_x_182:
[----:B-1----:R-:W-:-:S07]  /*4e40*/  MOV R0, UR7 ;  /* 0x0000000700007c02 */ /* 0x002fce0008000f00 */
.L_x_98:
[----:B-1----:R-:W-:-:S04]  /*4e50*/  SHF.L.U32 R3, R31, 0x1f, RZ ;  /* 0x0000001f1f037819 */ /* 0x002fc800000006ff */
[----:B------:R1:W4:Y:S03]  /*4e60*/  SYNCS.PHASECHK.TRANS64.TRYWAIT P0, [R0+URZ+0x78], R3 ;  /* 0x00007803000075a7 */ /* 0x00032600080011ff */
[----:B----4-:R-:W-:Y:S05]  /*4e70*/  @!P0 NANOSLEEP.SYNCS 0x989680 ;  /* 0x009896800000895d */ /* 0x010fea0003900000 */
[----:B------:R-:W4:Y:S02]  /*4e80*/  @!P0 SYNCS.PHASECHK.TRANS64 P0, [R0+URZ+0x78], R3 ;  /* 0x00007803000085a7 */ /* 0x000f2400080010ff */
[----:B--2-4-:R-:W-:Y:S05]  /*4e90*/  @P0 EXIT ;  /* 0x000000000000094d */ /* 0x014fea0003800000 */
[----:B------:R-:W-:Y:S05]  /*4ea0*/  BRA `(.L_x_98) ;  /* 0xfffffffc00e87947 */ /* 0x000fea000383ffff */
.L_x_83:
[----:B------:R-:W-:-:S06]  /*4eb0*/  UISETP.GE.AND UP1, UPT, UR10, 0x4, UPT ;  /* 0x000000040a00788c */ /* 0x000fcc000bf26270 */
[----:B------:R-:W-:-:S13]  /*4ec0*/  PLOP3.LUT P0, PT, PT, PT, UP1, 0x80, 0x8 ;  /* 0x000000000008781c */ /* 0x000fda0003f0f018 */
[----:B------:R-:W-:Y:S05]  /*4ed0*/  @!P0 EXIT ;  /* 0x000000000000894d */ /* 0x000fea0003800000 */
[----:B------:R-:W-:Y:S01]  /*4ee0*/  BAR.SYNC.DEFER_BLOCKING 0x6, 0xa0 ;  /* 0x0182800000007b1d */ /* 0x000fe20000010000 */
[C---:B------:R-:W-:Y:S01]  /*4ef0*/  IMAD.U32 R79, R169.reuse, 0x10000, RZ ;  /* 0x00010000a94f7824 */ /* 0x040fe200078e00ff */
[C---:B------:R-:W-:Y:S01]  /*4f00*/  R2P PR, R169.reuse, 0x6 ;  /* 0x00000006a9007804 */ /* 0x040fe20000000000 */
[----:B------:R-:W-:Y:S01]  /*4f10*/  IMAD.SHL.U32 R2, R169, 0x40, RZ ;  /* 0x00000040a9027824 */ /* 0x000fe200078e00ff */
[----:B------:R-:W-:Y:S01]  /*4f20*/  CS2R R162, SRZ ;  /* 0x0000000000a27805 */ /* 0x000fe2000001ff00 */
[----:B------:R-:W-:Y:S01]  /*4f30*/  IMAD.MOV.U32 R166, RZ, RZ, 0x20 ;  /* 0x00000020ffa67424 */ /* 0x000fe200078e00ff */
[----:B------:R-:W-:Y:S02]  /*4f40*/  UMOV UR49, 0x400 ;  /* 0x0000040000317882 */ /* 0x000fe40000000000 */
[----:B------:R-:W1:Y:S01]  /*4f50*/  LDC R159, c[0x0][0x370] ;  /* 0x0000dc00ff9f7b82 */ /* 0x000e620000000800 */
[----:B------:R-:W-:Y:S01]  /*4f60*/  ULEA UR49, UR37, UR49, 0x18 ;  /* 0x0000003125317291 */ /* 0x000fe2000f8ec0ff */
[----:B------:R-:W-:Y:S01]  /*4f70*/  LOP3.LUT R79, R79, 0x600000, RZ, 0xc0, !PT ;  /* 0x006000004f4f7812 */ /* 0x000fe200078ec0ff */
[----:B------:R-:W-:Y:S01]  /*4f80*/  IMAD.SHL.U32 R155, R169, 0x8, RZ ;  /* 0x00000008a99b7824 */ /* 0x000fe200078e00ff */
[----:B------:R-:W-:Y:S01]  /*4f90*/  LOP3.LUT R4, R2, 0x180, RZ, 0xc0, !PT ;  /* 0x0000018002047812 */ /* 0x000fe200078ec0ff */
[----:B------:R-:W-:Y:S01]  /*4fa0*/  IMAD.MOV.U32 R167, RZ, RZ, 0x10 ;  /* 0x00000010ffa77424 */ /* 0x000fe200078e00ff */
[----:B------:R-:W-:Y:S01]  /*4fb0*/  SEL R166, R166, 0xffffffe0, !P2 ;  /* 0xffffffe0a6a67807 */ /* 0x000fe20005000000 */
[----:B------:R-:W-:Y:S01]  /*4fc0*/  UIADD3 UR4, UPT, UPT, UR49, 0x8200, URZ ;  /* 0x0000820031047890 */ /* 0x000fe2000fffe0ff */
[----:B------:R-:W2:Y:S01]  /*4fd0*/  LDC R74, c[0x0][0xb0c] ;  /* 0x0002c300ff4a7b82 */ /* 0x000ea20000000800 */
[----:B------:R-:W-:Y:S01]  /*4fe0*/  LOP3.LUT R155, R4, 0x30, R155, 0xf8, !PT ;  /* 0x00000030049b7812 */ /* 0x000fe200078ef89b */
[----:B------:R-:W-:Y:S01]  /*4ff0*/  IMAD.MOV.U32 R76, RZ, RZ, RZ ;  /* 0x000000ffff4c7224 */ /* 0x000fe200078e00ff */
[----:B------:R-:W-:Y:S01]  /*5000*/  SEL R167, R167, 0xfffffff0, !P1 ;  /* 0xfffffff0a7a77807 */ /* 0x000fe20004800000 */
[----:B------:R-:W-:Y:S01]  /*5010*/  IMAD.MOV.U32 R164, RZ, RZ, RZ ;  /* 0x000000ffffa47224 */ /* 0x000fe200078e00ff */
[----:B------:R-:W-:Y:S01]  /*5020*/  LOP3.LUT R155, R155, 0x1e40, R2, 0xf8, !PT ;  /* 0x00001e409b9b7812 */ /* 0x000fe200078ef802 */
[----:B------:R-:W-:Y:S01]  /*5030*/  IMAD.MOV.U32 R172, RZ, RZ, RZ ;  /* 0x000000ffffac7224 */ /* 0x000fe200078e00ff */
[----:B------:R-:W-:Y:S01]  /*5040*/  LOP3.LUT R169, R169, 0x60, RZ, 0xc0, !PT ;  /* 0x00000060a9a97812 */ /* 0x000fe200078ec0ff */
[----:B------:R-:W3:Y:S01]  /*5050*/  LDC R157, c[0x0][0xb20] ;  /* 0x0002c800ff9d7b82 */ /* 0x000ee20000000800 */
[----:B------:R-:W4:Y:S01]  /*5060*/  LDS R0, [UR49+0x120] ;  /* 0x00012031ff007984 */ /* 0x000f220008000800 */
[----:B------:R-:W-:Y:S01]  /*5070*/  IMAD.MOV.U32 R161, RZ, RZ, RZ ;  /* 0x000000ffffa17224 */ /* 0x000fe200078e00ff */
[----:B------:R-:W1:Y:S01]  /*5080*/  LDCU.64 UR52, c[0x0][0x348] ;  /* 0x00006900ff3477ac */ /* 0x000e620008000a00 */
[----:B------:R-:W-:Y:S01]  /*5090*/  IMAD.U32 R168, RZ, RZ, UR4 ;  /* 0x00000004ffa87e24 */ /* 0x000fe2000f8e00ff */
[----:B------:R-:W1:Y:S03]  /*50a0*/  LDCU.64 UR38, c[0x0][0x888] ;  /* 0x00011100ff2677ac */ /* 0x000e660008000a00 */
[----:B------:R-:W1:Y:S01]  /*50b0*/  LDC R73, c[0x0][0xb30] ;  /* 0x0002cc00ff497b82 */ /* 0x000e620000000800 */
[----:B------:R-:W1:Y:S01]  /*50c0*/  LDCU.64 UR44, c[0x0][0x890] ;  /* 0x00011200ff2c77ac */ /* 0x000e620008000a00 */
[----:B------:R-:W-:-:S06]  /*50d0*/  UIADD3 UR48, UPT, UPT, UR49, 0x200, URZ ;  /* 0x0000020031307890 */ /* 0x000fcc000fffe0ff */
[----:B------:R-:W1:Y:S08]  /*50e0*/  LDC.64 R150, c[0x0][0xb10] ;  /* 0x0002c400ff967b82 */ /* 0x000e700000000a00 */
[----:B------:R-:W1:Y:S08]  /*50f0*/  LDC.64 R70, c[0x0][0xb18] ;  /* 0x0002c600ff467b82 */ /* 0x000e700000000a00 */
[----:B------:R-:W1:Y:S08]  /*5100*/  LDC.64 R68, c[0x0][0xb28] ;  /* 0x0002ca00ff447b82 */ /* 0x000e700000000a00 */
[----:B------:R-:W1:Y:S01]  /*5110*/  LDC.64 R148, c[0x0][0x8b0] ;  /* 0x00022c00ff947b82 */ /* 0x000e620000000a00 */
[----:B----4-:R-:W-:Y:S01]  /*5120*/  IMAD.IADD R79, R0, 0x1, R79 ;  /* 0x00000001004f7824 */ /* 0x010fe200078e024f */
[----:B------:R-:W-:-:S04]  /*5130*/  SHF.R.S32.HI R0, RZ, 0x4, R166 ;  /* 0x00000004ff007819 */ /* 0x000fc800000114a6 */
[----:B------:R-:W-:Y:S02]  /*5140*/  LEA.HI.SX32 R165, R167, R0, 0x1c ;  /* 0x00000000a7a57211 */ /* 0x000fe400078fe2ff */
[----:B------:R-:W4:Y:S08]  /*5150*/  LDC.64 R146, c[0x0][0x8a8] ;  /* 0x00022a00ff927b82 */ /* 0x000f300000000a00 */
[----:B--23--:R-:W1:Y:S02]  /*5160*/  LDC R158, c[0x0][0x374] ;  /* 0x0000dd00ff9e7b82 */ /* 0x00ce640000000800 */
.L_x_140:
[C---:B------:R-:W-:Y:S02]  /*5170*/  LEA R0, R172.reuse, UR49, 0x3 ;  /* 0x00000031ac007c11 */ /* 0x040fe4000f8e18ff */
[----:B------:R-:W-:Y:S02]  /*5180*/  SHF.L.U32 R3, R163, 0x1f, RZ ;  /* 0x0000001fa3037819 */ /* 0x000fe400000006ff */
[----:B-1----:R-:W-:Y:S02]  /*5190*/  LEA R16, R172, UR49, 0x4 ;  /* 0x00000031ac107c11 */ /* 0x002fe4000f8e20ff */
[----:B------:R-:W2:Y:S02]  /*51a0*/  SYNCS.PHASECHK.TRANS64.TRYWAIT P0, [R0+URZ+0x90], R3 ;  /* 0x00009003000075a7 */ /* 0x000ea400080011ff */
[----:B--2---:R-:W-:Y:S05]  /*51b0*/  @!P0 BRA `(.L_x_99) ;  /* 0x0000006c00d48947 */ /* 0x004fea0003800000 */
.L_x_183:
[----:B------:R-:W3:Y:S01]  /*51c0*/  LDC.64 R12, c[0x0][0xb10] ;  /* 0x0002c400ff0c7b82 */ /* 0x000ee20000000a00 */
[----:B------:R-:W4:Y:S01]  /*51d0*/  LDS.128 R16, [R16+0x100] ;  /* 0x0001000010107984 */ /* 0x000f220000000c00 */
[----:B-1----:R-:W-:Y:S01]  /*51e0*/  ISETP.NE.AND P1, PT, R73, 0x1, PT ;  /* 0x000000014900780c */ /* 0x002fe20003f25270 */
[----:B--2---:R-:W-:Y:S01]  /*51f0*/  VIADD R0, R0, 0xa0 ;  /* 0x000000a000007836 */ /* 0x004fe20000000000 */
[----:B------:R-:W-:Y:S04]  /*5200*/  ISETP.GE.AND P0, PT, R72, 0x1, PT ;  /* 0x000000014800780c */ /* 0x000fe80003f06270 */
[----:B------:R-:W1:Y:S01]  /*5210*/  LDC.64 R10, c[0x0][0xb18] ;  /* 0x0002c600ff0a7b82 */ /* 0x000e620000000a00 */
[----:B------:R-:W-:Y:S01]  /*5220*/  PRMT R0, RZ, 0x654, R0 ;  /* 0x00000654ff007816 */ /* 0x000fe20000000000 */
[----:B------:R-:W-:Y:S01]  /*5230*/  @!PT LDS RZ, [RZ] ;  /* 0x00000000fffff984 */ /* 0x000fe20000000800 */
[----:B------:R-:W-:Y:S01]  /*5240*/  @!PT LDS RZ, [RZ] ;  /* 0x00000000fffff984 */ /* 0x000fe20000000800 */
[----:B------:R-:W-:Y:S01]  /*5250*/  @!PT LDS RZ, [RZ] ;  /* 0x00000000fffff984 */ /* 0x000fe20000000800 */
[----:B------:R-:W-:Y:S01]  /*5260*/  @!PT LDS RZ, [RZ] ;  /* 0x00000000fffff984 */ /* 0x000fe20000000800 */
[----:B------:R2:W-:Y:S06]  /*5270*/  MEMBAR.ALL.CTA ;  /* 0x0000000000007992 */ /* 0x0005ec0000008000 */
[----:B--2---:R-:W2:Y:S01]  /*5280*/  FENCE.VIEW.ASYNC.S ;  /* 0x00000000000073c6 */ /* 0x004ea20000000000 */
[----:B------:R-:W1:Y:S08]  /*5290*/  @!P1 LDC R14, c[0x0][0xb20] ;  /* 0x0002c800ff0e9b82 */ /* 0x000e700000000800 */
[----:B------:R-:W1:Y:S01]  /*52a0*/  @!P1 LDC R9, c[0x0][0xb0c] ;  /* 0x0002c300ff099b82 */ /* 0x000e620000000800 */
[----:B--2---:R2:W-:Y:S01]  /*52b0*/  SYNCS.ARRIVE.TRANS64.RED.A1T0 RZ, [R0+URZ], RZ ;  /* 0x000000ff00ff79a7 */ /* 0x0045e200081004ff */
[----:B----4-:R-:W-:Y:S04]  /*52c0*/  LOP3.LUT P4, RZ, R18, 0x1, RZ, 0xc0, !PT ;  /* 0x0000000112ff7812 */ /* 0x010fe8000788c0ff */
[----:B------:R-:W-:Y:S09]  /*52d0*/  P2R R170, PR, RZ, 0x10 ;  /* 0x00000010ffaa7803 */ /* 0x000ff20000000000 */
[----:B------:R-:W-:Y:S02]  /*52e0*/  @P4 MOV R77, R16 ;  /* 0x00000010004d4202 */ /* 0x000fe40000000f00 */
[----:B------:R-:W-:Y:S01]  /*52f0*/  @P4 LOP3.LUT R75, R17, 0xffff, RZ, 0xc0, !PT ;  /* 0x0000ffff114b4812 */ /* 0x000fe200078ec0ff */
[----:B--23--:R-:W-:Y:S06]  /*5300*/  @!P0 BRA `(.L_x_100) ;  /* 0x0000000000a48947 */ /* 0x00cfec0003800000 */
[----:B------:R-:W-:Y:S01]  /*5310*/  IMAD.HI.U32 R24, R158, R71, RZ ;  /* 0x000000479e187227 */ /* 0x000fe200078e00ff */
[----:B------:R-:W-:Y:S02]  /*5320*/  ISETP.NE.AND P0, PT, R70, 0x1, PT ;  /* 0x000000014600780c */ /* 0x000fe40003f05270 */
[----:B------:R-:W-:Y:S01]  /*5330*/  ISETP.NE.AND P2, PT, R72, 0x1, PT ;  /* 0x000000014800780c */ /* 0x000fe20003f45270 */
[-C--:B------:R-:W-:Y:S01]  /*5340*/  IMAD.HI.U32 R22, R159, R150.reuse, RZ ;  /* 0x000000969f167227 */ /* 0x080fe200078e00ff */
[----:B------:R-:W-:Y:S02]  /*5350*/  SHF.R.U32.HI R23, RZ, R157, R24 ;  /* 0x0000009dff177219 */ /* 0x000fe40000011618 */
[----:B------:R-:W-:Y:S01]  /*5360*/  ISETP.NE.AND P3, PT, R74, 0x1, PT ;  /* 0x000000014a00780c */ /* 0x000fe20003f65270 */
[----:B------:R-:W-:Y:S01]  /*5370*/  IMAD.HI.U32 R28, R75, R71, RZ ;  /* 0x000000474b1c7227 */ /* 0x000fe200078e00ff */
[----:B------:R-:W-:Y:S02]  /*5380*/  SHF.R.U32.HI R22, RZ, R151, R22 ;  /* 0x00000097ff167219 */ /* 0x000fe40000011616 */
[----:B------:R-:W-:Y:S01]  /*5390*/  SEL R3, R158, R23, !P0 ;  /* 0x000000179e037207 */ /* 0x000fe20004000000 */
[----:B------:R-:W-:Y:S01]  /*53a0*/  IMAD.HI.U32 R26, R77, R150, RZ ;  /* 0x000000964d1a7227 */ /* 0x000fe200078e00ff */
[----:B------:R-:W-:Y:S03]  /*53b0*/  SEL R7, R159, R22, !P3 ;  /* 0x000000169f077207 */ /* 0x000fe60005800000 */
[-C--:B------:R-:W-:Y:S01]  /*53c0*/  IMAD.HI.U32 R22, R3, R68.reuse, RZ ;  /* 0x0000004403167227 */ /* 0x080fe200078e00ff */
[----:B------:R-:W-:Y:S03]  /*53d0*/  SHF.R.U32.HI R26, RZ, R151, R26 ;  /* 0x00000097ff1a7219 */ /* 0x000fe6000001161a */
[----:B------:R-:W-:Y:S01]  /*53e0*/  IMAD.HI.U32 R24, R7, R68, RZ ;  /* 0x0000004407187227 */ /* 0x000fe200078e00ff */
[----:B------:R-:W-:Y:S02]  /*53f0*/  @P2 SHF.R.U32.HI R3, RZ, R69, R22 ;  /* 0x00000045ff032219 */ /* 0x000fe40000011616 */
[----:B------:R-:W-:Y:S02]  /*5400*/  SHF.R.U32.HI R22, RZ, R157, R28 ;  /* 0x0000009dff167219 */ /* 0x000fe4000001161c */
[----:B------:R-:W-:Y:S01]  /*5410*/  @P2 SHF.R.U32.HI R7, RZ, R69, R24 ;  /* 0x00000045ff072219 */ /* 0x000fe20000011618 */
[C---:B------:R-:W-:Y:S01]  /*5420*/  IMAD R2, R72.reuse, R3, RZ ;  /* 0x0000000348027224 */ /* 0x040fe200078e02ff */
[----:B------:R-:W-:Y:S02]  /*5430*/  SEL R5, R75, R22, !P0 ;  /* 0x000000164b057207 */ /* 0x000fe40004000000 */
[----:B------:R-:W-:Y:S01]  /*5440*/  SEL R3, R77, R26, !P3 ;  /* 0x0000001a4d037207 */ /* 0x000fe20005800000 */
[----:B------:R-:W-:Y:S01]  /*5450*/  IMAD R4, R72, R7, RZ ;  /* 0x0000000748047224 */ /* 0x000fe200078e02ff */
[C---:B------:R-:W-:Y:S01]  /*5460*/  ISETP.GE.AND P0, PT, R5.reuse, R2, PT ;  /* 0x000000020500720c */ /* 0x040fe20003f06270 */
[----:B------:R-:W-:Y:S03]  /*5470*/  IMAD.HI.U32 R6, R5, R68, RZ ;  /* 0x0000004405067227 */ /* 0x000fe600078e00ff */
[----:B------:R-:W-:Y:S01]  /*5480*/  ISETP.GE.OR P0, PT, R3, R4, P0 ;  /* 0x000000040300720c */ /* 0x000fe20000706670 */
[----:B------:R-:W-:Y:S01]  /*5490*/  IMAD.MOV R4, RZ, RZ, -R3 ;  /* 0x000000ffff047224 */ /* 0x000fe200078e0a03 */
[-C--:B------:R-:W-:Y:S03]  /*54a0*/  SHF.R.U32.HI R6, RZ, R69.reuse, R6 ;  /* 0x00000045ff067219 */ /* 0x080fe60000011606 */
[----:B------:R-:W-:Y:S01]  /*54b0*/  IMAD R77, R74, R4, R77 ;  /* 0x000000044a4d7224 */ /* 0x000fe200078e024d */
[----:B------:R-:W-:Y:S05]  /*54c0*/  SEL R15, R5, R6, !P2 ;  /* 0x00000006050f7207 */ /* 0x000fea0005000000 */
[----:B------:R-:W-:Y:S02]  /*54d0*/  IMAD.MOV R6, RZ, RZ, -R15 ;  /* 0x000000ffff067224 */ /* 0x000fe400078e0a0f */
[C---:B------:R-:W-:Y:S04]  /*54e0*/  @!P0 IMAD.HI.U32 R2, R3.reuse, R68, RZ ;  /* 0x0000004403028227 */ /* 0x040fe800078e00ff */
[----:B------:R-:W-:Y:S01]  /*54f0*/  IMAD R6, R72, R6, R5 ;  /* 0x0000000648067224 */ /* 0x000fe200078e0205 */
[----:B------:R-:W-:Y:S04]  /*5500*/  @!P0 SHF.R.U32.HI R2, RZ, R69, R2 ;  /* 0x00000045ff028219 */ /* 0x000fe80000011602 */
[----:B------:R-:W-:Y:S02]  /*5510*/  @!P0 SEL R0, R3, R2, !P2 ;  /* 0x0000000203008207 */ /* 0x000fe40005000000 */
[----:B------:R-:W-:Y:S02]  /*5520*/  IADD3 R2, PT, PT, -R5, RZ, RZ ;  /* 0x000000ff05027210 */ /* 0x000fe40007ffe1ff */
[----:B------:R-:W-:Y:S01]  /*5530*/  @!P0 IADD3 R8, PT, PT, R15, -R0, RZ ;  /* 0x800000000f088210 */ /* 0x000fe20007ffe0ff */
[----:B------:R-:W-:Y:S02]  /*5540*/  @!P0 IMAD R0, R7, R6, R0 ;  /* 0x0000000607008224 */ /* 0x000fe400078e0200 */
[----:B------:R-:W-:Y:S02]  /*5550*/  IMAD R75, R70, R2, R75 ;  /* 0x00000002464b7224 */ /* 0x000fe400078e024b */
[----:B------:R-:W-:Y:S02]  /*5560*/  @!P0 IMAD R5, R8, R72, R3 ;  /* 0x0000004808058224 */ /* 0x000fe400078e0203 */
[----:B------:R-:W-:Y:S04]  /*5570*/  @!P0 IMAD.MOV.U32 R3, RZ, RZ, R0 ;  /* 0x000000ffff038224 */ /* 0x000fe800078e0000 */
[----:B------:R-:W-:Y:S02]  /*5580*/  IMAD R77, R3, R74, R77 ;  /* 0x0000004a034d7224 */ /* 0x000fe400078e024d */
[----:B------:R-:W-:Y:S07]  /*5590*/  IMAD R75, R5, R70, R75 ;  /* 0x00000046054b7224 */ /* 0x000fee00078e024b */
.L_x_100:
[----:B-1----:R-:W-:Y:S01]  /*55a0*/  @!P1 ISETP.NE.AND P0, PT, R10, 0x1, PT ;  /* 0x000000010a00980c */ /* 0x002fe20003f05270 */
[----:B------:R-:W-:Y:S01]  /*55b0*/  @!P1 IMAD.HI.U32 R0, R77, R12, RZ ;  /* 0x0000000c4d009227 */ /* 0x000fe200078e00ff */
[----:B------:R-:W-:Y:S01]  /*55c0*/  @!P1 ISETP.NE.AND P2, PT, R9, 0x1, PT ;  /* 0x000000010900980c */ /* 0x000fe20003f45270 */
[----:B------:R-:W-:Y:S01]  /*55d0*/  ULOP3.LUT UP0, URZ, UR48, 0x1b0, URZ, 0xc0, !UPT ;  /* 0x000001b030ff7892 */ /* 0x000fe2000f80c0ff */
[----:B------:R-:W-:Y:S01]  /*55e0*/  R2UR UR42, R21 ;  /* 0x00000000152a72ca */ /* 0x000fe200000e0000 */
[----:B------:R-:W-:Y:S01]  /*55f0*/  @!P1 IMAD.HI.U32 R3, R75, R11, RZ ;  /* 0x0000000b4b039227 */ /* 0x000fe200078e00ff */
[----:B------:R-:W-:Y:S02]  /*5600*/  @!P1 SHF.R.U32.HI R0, RZ, R13, R0 ;  /* 0x0000000dff009219 */ /* 0x000fe40000011600 */
[----:B------:R-:W-:Y:S01]  /*5610*/  R2UR UR41, R20 ;  /* 0x00000000142972ca */ /* 0x000fe200000e0000 */
[----:B------:R-:W-:Y:S01]  /*5620*/  VIADD R172, R172, 0x1 ;  /* 0x00000001acac7836 */ /* 0x000fe20000000000 */
[----:B------:R-:W-:Y:S02]  /*5630*/  @!P1 SHF.R.U32.HI R2, RZ, R14, R3 ;  /* 0x0000000eff029219 */ /* 0x000fe40000011603 */
[----:B------:R-:W-:Y:S02]  /*5640*/  @!P1 SEL R3, R77, R0, !P2 ;  /* 0x000000004d039207 */ /* 0x000fe40005000000 */
[----:B------:R-:W-:Y:S02]  /*5650*/  @!P1 SEL R2, R75, R2, !P0 ;  /* 0x000000024b029207 */ /* 0x000fe40004000000 */
[----:B------:R-:W-:Y:S01]  /*5660*/  @P4 SHF.R.U32.HI R160, RZ, 0x10, R17 ;  /* 0x00000010ffa04819 */ /* 0x000fe20000011611 */
[----:B------:R-:W-:Y:S02]  /*5670*/  USHF.L.U32 UR42, UR42, 0x7, URZ ;  /* 0x000000072a2a7899 */ /* 0x000fe400080006ff */
[----:B------:R-:W-:Y:S02]  /*5680*/  @!P1 IMAD.IADD R0, R2, 0x1, -R3 ;  /* 0x0000000102009824 */ /* 0x000fe400078e0a03 */
[----:B------:R-:W-:Y:S01]  /*5690*/  @!P1 IMAD.IADD R2, R3, 0x1, -R2 ;  /* 0x0000000103029824 */ /* 0x000fe200078e0a02 */
[----:B------:R-:W-:Y:S01]  /*56a0*/  USHF.L.U32 UR41, UR41, 0x8, URZ ;  /* 0x0000000829297899 */ /* 0x000fe200080006ff */
[----:B------:R-:W-:Y:S02]  /*56b0*/  @!P1 IMAD R77, R0, R9, R77 ;  /* 0x00000009004d9224 */ /* 0x000fe400078e024d */
[----:B------:R-:W-:Y:S01]  /*56c0*/  @!P1 IMAD R75, R2, R10, R75 ;  /* 0x0000000a024b9224 */ /* 0x000fe200078e024b */
[----:B------:R-:W-:Y:S08]  /*56d0*/  BRA.U !UP0, `(.L_x_101) ;  /* 0x0000000108407547 */ /* 0x000ff0000b800000 */
[----:B------:R-:W1:Y:S01]  /*56e0*/  LDCU.64 UR8, c[0x4][0x88] ;  /* 0x01001100ff0877ac */ /* 0x000e620008000a00 */
[----:B------:R-:W-:Y:S01]  /*56f0*/  MOV R3, 0x0 ;  /* 0x0000000000037802 */ /* 0x000fe20000000f00 */
[----:B------:R-:W-:Y:S02]  /*5700*/  HFMA2 R12, -RZ, RZ, 0, 5.9604644775390625e-08 ;  /* 0x00000001ff0c7431 */ /* 0x000fe400000001ff */
[----:B------:R-:W-:Y:S02]  /*5710*/  IMAD.MOV.U32 R8, RZ, RZ, 0x70 ;  /* 0x00000070ff087424 */ /* 0x000fe400078e00ff */
[----:B------:R-:W-:Y:S01]  /*5720*/  IMAD.MOV.U32 R13, RZ, RZ, RZ ;  /* 0x000000ffff0d7224 */ /* 0x000fe200078e00ff */
[----:B------:R-:W2:Y:S01]  /*5730*/  LDCU.64 UR6, c[0x4][0x90] ;  /* 0x01001200ff0677ac */ /* 0x000ea20008000a00 */
[----:B------:R-:W3:Y:S01]  /*5740*/  LDC.64 R2, c[0x4][R3] ;  /* 0x0100000003027b82 */ /* 0x000ee20000000a00 */
[----:B------:R-:W4:Y:S01]  /*5750*/  LDCU.64 UR4, c[0x4][0x8] ;  /* 0x01000100ff0477ac */ /* 0x000f220008000a00 */
[----:B-1----:R-:W-:Y:S01]  /*5760*/  MOV R5, UR9 ;  /* 0x0000000900057c02 */ /* 0x002fe20008000f00 */
[----:B------:R-:W-:Y:S01]  /*5770*/  IMAD.U32 R4, RZ, RZ, UR8 ;  /* 0x00000008ff047e24 */ /* 0x000fe2000f8e00ff */
[----:B--2---:R-:W-:Y:S01]  /*5780*/  MOV R7, UR7 ;  /* 0x0000000700077c02 */ /* 0x004fe20008000f00 */
[----:B------:R-:W-:Y:S01]  /*5790*/  IMAD.U32 R6, RZ, RZ, UR6 ;  /* 0x00000006ff067e24 */ /* 0x000fe2000f8e00ff */
[----:B----4-:R-:W-:Y:S01]  /*57a0*/  MOV R11, UR5 ;  /* 0x00000005000b7c02 */ /* 0x010fe20008000f00 */
[----:B------:R-:W-:Y:S02]  /*57b0*/  IMAD.U32 R10, RZ, RZ, UR4 ;  /* 0x00000004ff0a7e24 */ /* 0x000fe4000f8e00ff */
[----:B------:R-:W-:Y:S07]  /*57c0*/  LEPC R20, `(.L_x_101) ;  /* 0x000000001014794e */ /* 0x000fee0000000000 */
[----:B---3-5:R-:W-:Y:S05]  /*57d0*/  CALL.ABS.NOINC R2 ;  /* 0x0000000002007343 */ /* 0x028fea0003c00000 */
.L_x_101:
[----:B------:R-:W-:Y:S01]  /*57e0*/  LOP3.LUT P0, RZ, R168, 0x1b0, RZ, 0xc0, !PT ;  /* 0x000001b0a8ff7812 */ /* 0x000fe2000780c0ff */
[----:B------:R-:W-:Y:S11]  /*57f0*/  BSSY.RECONVERGENT B6, `(.L_x_102) ;  /* 0x0000013000067945 */ /* 0x000ff60003800200 */
[----:B------:R-:W-:Y:S01]  /*5800*/  @!UPT UIADD3 URZ, UPT, UPT, URZ, URZ, URZ ;  /* 0x000000fffffff290 */ /* 0x000fe2000fffe0ff */
[----:B------:R-:W-:Y:S05]  /*5810*/  @!P0 BRA `(.L_x_103) ;  /* 0x0000000000408947 */ /* 0x000fea0003800000 */
        /* <DEDUP_REMOVED lines=16> */
.L_x_103:
[----:B------:R-:W-:Y:S05]  /*5920*/  BSYNC.RECONVERGENT B6 ;  /* 0x0000000000067941 */ /* 0x000fea0003800200 */
.L_x_102:
[----:B------:R-:W-:Y:S01]  /*5930*/  ISETP.NE.U32.AND P4, PT, R148, RZ, PT ;  /* 0x000000ff9400720c */ /* 0x000fe20003f85070 */
[----:B------:R-:W-:Y:S01]  /*5940*/  UISETP.NE.AND UP2, UPT, UR50, URZ, UPT ;  /* 0x000000ff3200728c */ /* 0x000fe2000bf45270 */
[----:B------:R-:W-:Y:S01]  /*5950*/  ISETP.NE.U32.AND P2, PT, RZ, UR38, PT ;  /* 0x00000026ff007c0c */ /* 0x000fe2000bf45070 */
[----:B------:R-:W-:Y:S01]  /*5960*/  UISETP.NE.U32.AND UP1, UPT, UR44, URZ, UPT ;  /* 0x000000ff2c00728c */ /* 0x000fe2000bf25070 */
[----:B------:R-:W-:Y:S01]  /*5970*/  ISETP.NE.AND.EX P4, PT, R149, RZ, PT, P4 ;  /* 0x000000ff9500720c */ /* 0x000fe20003f85340 */
[----:B------:R-:W-:Y:S01]  /*5980*/  UPLOP3.LUT UP0, UPT, UPT, UPT, UPT, 0x40, 0x4 ;  /* 0x000000000004789c */ /* 0x000fe20003f0e870 */
[----:B------:R-:W-:Y:S01]  /*5990*/  ISETP.NE.AND.EX P2, PT, RZ, UR39, PT, P2 ;  /* 0x00000027ff007c0c */ /* 0x000fe2000bf45320 */
[----:B------:R-:W-:Y:S01]  /*59a0*/  UISETP.NE.AND.EX UP1, UPT, UR45, URZ, UPT, UP1 ;  /* 0x000000ff2d00728c */ /* 0x000fe2000bf25310 */
[----:B------:R-:W-:Y:S04]  /*59b0*/  PLOP3.LUT P1, PT, PT, PT, UP2, 0x80, 0x8 ;  /* 0x000000000008781c */ /* 0x000fe80003f2f028 */
[----:B------:R-:W-:Y:S06]  /*59c0*/  @UP2 UPLOP3.LUT UP0, UPT, UPT, UPT, UP1, 0x80, 0x8 ;  /* 0x000000000008289c */ /* 0x000fec0003f0f010 */
[----:B------:R-:W-:Y:S01]  /*59d0*/  PLOP3.LUT P0, PT, PT, PT, UP0, 0x80, 0x8 ;  /* 0x000000000008781c */ /* 0x000fe20003f0f008 */
[----:B------:R-:W-:Y:S01]  /*59e0*/  @!UPT UIADD3 URZ, UPT, UPT, URZ, URZ, URZ ;  /* 0x000000fffffff290 */ /* 0x000fe2000fffe0ff */
[----:B------:R-:W-:Y:S11]  /*59f0*/  BRA.U !UP1, `(.L_x_104) ;  /* 0x0000000109387547 */ /* 0x000ff6000b800000 */
[----:B------:R-:W-:Y:S01]  /*5a00*/  UISETP.NE.U32.AND UP0, UPT, UR38, URZ, UPT ;  /* 0x000000ff2600728c */ /* 0x000fe2000bf05070 */
[----:B------:R-:W-:Y:S02]  /*5a10*/  HFMA2 R0, -RZ, RZ, 0, 5.9604644775390625e-08 ;  /* 0x00000001ff007431 */ /* 0x000fe400000001ff */
[----:B------:R-:W-:Y:S01]  /*5a20*/  IMAD.MOV.U32 R153, RZ, RZ, 0x1 ;  /* 0x00000001ff997424 */ /* 0x000fe200078e00ff */
[----:B------:R-:W-:Y:S06]  /*5a30*/  UISETP.NE.AND.EX UP0, UPT, UR39, URZ, UPT, UP0 ;  /* 0x000000ff2700728c */ /* 0x000fec000bf05300 */
[----:B------:R-:W-:Y:S05]  /*5a40*/  PLOP3.LUT P3, PT, PT, PT, UP0, 0x80, 0x8 ;  /* 0x000000000008781c */ /* 0x000fea0003f6f008 */
[----:B------:R-:W1:Y:S01]  /*5a50*/  @UP0 LDCU.64 UR6, c[0x0][0x888] ;  /* 0x00011100ff0607ac */ /* 0x000e620008000a00 */
[----:B------:R-:W-:Y:S07]  /*5a60*/  @UP0 UIMAD UR4, UR36, UR44, URZ ;  /* 0x0000002c240402a4 */ /* 0x000fee000f8e02ff */
[----:B------:R-:W-:Y:S01]  /*5a70*/  @!P3 PRMT R153, R0, 0x7610, R153 ;  /* 0x000076100099b816 */ /* 0x000fe20000000099 */
[----:B-1----:R-:W-:Y:S03]  /*5a80*/  @UP0 UIMAD.WIDE UR6, UR4, 0x4, UR6 ;  /* 0x00000004040608a5 */ /* 0x002fe6000f8e0206 */
[----:B------:R-:W1:Y:S03]  /*5a90*/  @!UP0 LDCU UR4, c[0x0][0x880] ;  /* 0x00011000ff0487ac */ /* 0x000e660008000800 */
[----:B------:R-:W-:Y:S01]  /*5aa0*/  IMAD.U32 R2, RZ, RZ, UR6 ;  /* 0x00000006ff027e24 */ /* 0x000fe2000f8e00ff */
[----:B------:R-:W-:Y:S05]  /*5ab0*/  MOV R3, UR7 ;  /* 0x0000000700037c02 */ /* 0x000fea0008000f00 */
[----:B-----5:R2:W5:Y:S02]  /*5ac0*/  @P3 LDG.E R82, desc[UR46][R2.64] ;  /* 0x0000002e02523981 */ /* 0x020564000c1e1900 */
[----:B-12---:R-:W-:Y:S02]  /*5ad0*/  @!P3 IMAD.U32 R82, RZ, RZ, UR4 ;  /* 0x00000004ff52be24 */ /* 0x006fe4000f8e00ff */
.L_x_104:
[----:B------:R-:W-:Y:S05]  /*5ae0*/  @!P4 BRA `(.L_x_105) ;  /* 0x000000000020c947 */ /* 0x000fea0003800000 */
[----:B------:R-:W-:Y:S04]  /*5af0*/  ISETP.NE.U32.AND P3, PT, R146, RZ, PT ;  /* 0x000000ff9200720c */ /* 0x000fe80003f65070 */
[----:B------:R-:W-:Y:S11]  /*5b00*/  ISETP.NE.AND.EX P3, PT, R147, RZ, PT, P3 ;  /* 0x000000ff9300720c */ /* 0x000ff60003f65330 */
[----:B------:R-:W-:Y:S02]  /*5b10*/  @!UPT UIADD3 URZ, UPT, UPT, URZ, URZ, URZ ;  /* 0x000000fffffff290 */ /* 0x000fe4000fffe0ff */
[----:B------:R-:W1:Y:S01]  /*5b20*/  @P3 LDC.64 R2, c[0x0][0x8a8] ;  /* 0x00022a00ff023b82 */ /* 0x000e620000000a00 */
[----:B------:R-:W-:Y:S04]  /*5b30*/  @P3 IMAD R0, R148, UR36, RZ ;  /* 0x0000002494003c24 */ /* 0x000fe8000f8e02ff */
[----:B-1----:R-:W-:Y:S05]  /*5b40*/  @P3 IMAD.WIDE R2, R0, 0x4, R2 ;  /* 0x0000000400023825 */ /* 0x002fea00078e0202 */
[----:B-----5:R1:W5:Y:S02]  /*5b50*/  @P3 LDG.E R78, desc[UR46][R2.64] ;  /* 0x0000002e024e3981 */ /* 0x020364000c1e1900 */
[----:B-1----:R-:W2:Y:S02]  /*5b60*/  @!P3 LDC R78, c[0x0][0x8a0] ;  /* 0x00022800ff4ebb82 */ /* 0x002ea40000000800 */
.L_x_105:
[----:B-----5:R-:W-:Y:S01]  /*5b70*/  ISETP.NE.AND P4, PT, R82, RZ, PT ;  /* 0x000000ff5200720c */ /* 0x020fe20003f85270 */
[----:B------:R-:W-:Y:S01]  /*5b80*/  BSSY B1, `(.L_x_106) ;  /* 0x0000048000017945 */ /* 0x000fe20003800000 */
[----:B------:R-:W-:Y:S01]  /*5b90*/  SEL R5, RZ, 0xffffffff, P2 ;  /* 0xffffffffff057807 */ /* 0x000fe20001000000 */
[----:B------:R-:W-:Y:S01]  /*5ba0*/  IMAD.MOV.U32 R100, RZ, RZ, 0x1 ;  /* 0x00000001ff647424 */ /* 0x000fe200078e00ff */
[----:B------:R-:W-:Y:S01]  /*5bb0*/  LOP3.LUT P3, RZ, R153, 0xff, RZ, 0xc0, !PT ;  /* 0x000000ff99ff7812 */ /* 0x000fe2000786c0ff */
[----:B------:R-:W-:Y:S01]  /*5bc0*/  IMAD R80, R76, 0x100, R79 ;  /* 0x000001004c507824 */ /* 0x000fe200078e024f */
[----:B------:R-:W-:Y:S02]  /*5bd0*/  @P1 SEL R0, RZ, 0xffffffff, P4 ;  /* 0xffffffffff001807 */ /* 0x000fe40002000000 */
[----:B------:R-:W-:Y:S02]  /*5be0*/  CS2R R110, SRZ ;  /* 0x00000000006e7805 */ /* 0x000fe4000001ff00 */
[----:B------:R-:W-:Y:S02]  /*5bf0*/  LEA R3, R162, UR49, 0x3 ;  /* 0x00000031a2037c11 */ /* 0x000fe4000f8e18ff */
[----:B------:R-:W-:Y:S02]  /*5c00*/  CS2R R108, SRZ ;  /* 0x00000000006c7805 */ /* 0x000fe4000001ff00 */
[----:B------:R-:W-:Y:S02]  /*5c10*/  @P0 SEL R0, R5, R0, !P3 ;  /* 0x0000000005000207 */ /* 0x000fe40005800000 */
[----:B------:R-:W-:Y:S02]  /*5c20*/  CS2R R106, SRZ ;  /* 0x00000000006a7805 */ /* 0x000fe4000001ff00 */
[----:B------:R-:W-:Y:S02]  /*5c30*/  LEA R171, R76, UR49, 0x3 ;  /* 0x000000314cab7c11 */ /* 0x000fe4000f8e18ff */
[----:B------:R-:W-:Y:S02]  /*5c40*/  CS2R R104, SRZ ;  /* 0x0000000000687805 */ /* 0x000fe4000001ff00 */
[----:B------:R-:W-:Y:S02]  /*5c50*/  @P1 LOP3.LUT R0, R0, 0x1, RZ, 0xc0, !PT ;  /* 0x0000000100001812 */ /* 0x000fe400078ec0ff */
[----:B------:R-:W-:Y:S02]  /*5c60*/  CS2R R98, SRZ ;  /* 0x0000000000627805 */ /* 0x000fe4000001ff00 */
[----:B------:R-:W-:Y:S02]  /*5c70*/  SHF.L.U32 R2, R164, 0x1f, RZ ;  /* 0x0000001fa4027819 */ /* 0x000fe400000006ff */
[----:B------:R-:W-:Y:S02]  /*5c80*/  CS2R R96, SRZ ;  /* 0x0000000000607805 */ /* 0x000fe4000001ff00 */
[----:B------:R-:W-:Y:S02]  /*5c90*/  ISETP.NE.U32.OR P6, PT, R0, 0x1, !P1 ;  /* 0x000000010000780c */ /* 0x000fe40004fc5470 */
[----:B------:R-:W-:Y:S02]  /*5ca0*/  CS2R R90, SRZ ;  /* 0x00000000005a7805 */ /* 0x000fe4000001ff00 */
[----:B------:R-:W-:Y:S02]  /*5cb0*/  PLOP3.LUT P2, PT, PT, PT, UP1, 0x80, 0x8 ;  /* 0x000000000008781c */ /* 0x000fe40003f4f018 */
[----:B------:R-:W-:Y:S02]  /*5cc0*/  CS2R R88, SRZ ;  /* 0x0000000000587805 */ /* 0x000fe4000001ff00 */
[----:B------:R-:W-:Y:S02]  /*5cd0*/  SEL R0, RZ, 0xffffffff, P4 ;  /* 0xffffffffff007807 */ /* 0x000fe40002000000 */
[----:B------:R-:W-:Y:S03]  /*5ce0*/  P2R R116, PR, RZ, 0x40 ;  /* 0x00000040ff747803 */ /* 0x000fe60000000000 */
[----:B------:R-:W-:Y:S04]  /*5cf0*/  @P6 SHF.L.U32 R4, R161, 0x1f, RZ ;  /* 0x0000001fa1046819 */ /* 0x000fe800000006ff */
[----:B------:R-:W-:Y:S01]  /*5d00*/  @P2 SEL R0, R5, R0, !P3 ;  /* 0x0000000005002207 */ /* 0x000fe20005800000 */
[----:B------:R-:W1:Y:S03]  /*5d10*/  @P6 SYNCS.PHASECHK.TRANS64.TRYWAIT P1, [R3+URZ+0x40], R4 ;  /* 0x00004004030065a7 */ /* 0x000e6600080211ff */
[----:B------:R-:W-:Y:S04]  /*5d20*/  LOP3.LUT R0, R0, 0x1, RZ, 0xc0, !PT ;  /* 0x0000000100007812 */ /* 0x000fe800078ec0ff */
[----:B------:R-:W-:Y:S04]  /*5d30*/  ISETP.NE.U32.AND P5, PT, R0, 0x1, PT ;  /* 0x000000010000780c */ /* 0x000fe80003fa5070 */
[----:B------:R-:W-:Y:S01]  /*5d40*/  P2R R101, PR, RZ, 0x20 ;  /* 0x00000020ff657803 */ /* 0x000fe20000000000 */
[----:B------:R3:W4:Y:S01]  /*5d50*/  SYNCS.PHASECHK.TRANS64.TRYWAIT P0, [R171+URZ+0xb0], R2 ;  /* 0x0000b002ab0075a7 */ /* 0x00072200080011ff */
[----:B-1----:R-:W-:Y:S01]  /*5d60*/  @P6 SEL R100, RZ, 0x1, !P1 ;  /* 0x00000001ff646807 */ /* 0x002fe20004800000 */
[----:B---3--:R-:W-:Y:S06]  /*5d70*/  @!P6 BRA `(.L_x_107) ;  /* 0x0000000000a0e947 */ /* 0x008fec0003800000 */
[----:B------:R-:W-:Y:S01]  /*5d80*/  @P5 IMAD R7, R162, 0x2000, R155 ;  /* 0x00002000a2075824 */ /* 0x000fe200078e029b */
[----:B------:R-:W-:Y:S01]  /*5d90*/  ISETP.NE.AND P1, PT, R100, RZ, PT ;  /* 0x000000ff6400720c */ /* 0x000fe20003f25270 */
[----:B------:R-:W-:Y:S01]  /*5da0*/  BSSY B0, `(.L_x_108) ;  /* 0x0000011000007945 */ /* 0x000fe20003800000 */
[----:B------:R-:W-:Y:S01]  /*5db0*/  CS2R R90, SRZ ;  /* 0x00000000005a7805 */ /* 0x000fe2000001ff00 */
[----:B------:R-:W-:Y:S01]  /*5dc0*/  @P5 VIADD R4, R7, UR49 ;  /* 0x0000003107045c36 */ /* 0x000fe20008000000 */
[----:B------:R-:W-:Y:S02]  /*5dd0*/  CS2R R88, SRZ ;  /* 0x0000000000587805 */ /* 0x000fe4000001ff00 */
[----:B------:R-:W-:Y:S02]  /*5de0*/  CS2R R98, SRZ ;  /* 0x0000000000627805 */ /* 0x000fe4000001ff00 */
[----:B------:R-:W-:Y:S01]  /*5df0*/  CS2R R96, SRZ ;  /* 0x0000000000607805 */ /* 0x000fe2000001ff00 */
[--C-:B------:R-:W-:Y:S01]  /*5e00*/  @P5 IMAD.IADD R6, R167, 0x1, R4.reuse ;  /* 0x00000001a7065824 */ /* 0x100fe200078e0204 */
[----:B------:R-:W-:Y:S01]  /*5e10*/  CS2R R106, SRZ ;  /* 0x00000000006a7805 */ /* 0x000fe2000001ff00 */
[--C-:B------:R-:W-:Y:S01]  /*5e20*/  @P5 IMAD.IADD R5, R166, 0x1, R4.reuse ;  /* 0x00000001a6055824 */ /* 0x100fe200078e0204 */
[----:B------:R-:W-:Y:S01]  /*5e30*/  CS2R R104, SRZ ;  /* 0x0000000000687805 */ /* 0x000fe2000001ff00 */
[----:B------:R-:W-:Y:S01]  /*5e40*/  @P5 IMAD R4, R165, 0x10, R4 ;  /* 0x00000010a5045824 */ /* 0x000fe200078e0204 */
[----:B------:R-:W-:Y:S02]  /*5e50*/  CS2R R110, SRZ ;  /* 0x00000000006e7805 */ /* 0x000fe4000001ff00 */
[----:B------:R-:W-:Y:S01]  /*5e60*/  CS2R R108, SRZ ;  /* 0x00000000006c7805 */ /* 0x000fe2000001ff00 */
[----:B------:R-:W-:Y:S06]  /*5e70*/  @P1 BRA `(.L_x_109) ;  /* 0x00000000000c1947 */ /* 0x000fec0003800000 */
[----:B------:R-:W-:Y:S04]  /*5e80*/  SHF.L.U32 R0, R161, 0x1f, RZ ;  /* 0x0000001fa1007819 */ /* 0x000fe800000006ff */
[----:B------:R-:W1:Y:S02]  /*5e90*/  SYNCS.PHASECHK.TRANS64.TRYWAIT P1, [R3+URZ+0x40], R0 ;  /* 0x00004000030075a7 */ /* 0x000e6400080211ff */
[----:B-1----:R-:W-:Y:S05]  /*5ea0*/  @!P1 BRA `(.L_x_110) ;  /* 0x0000006000ac9947 */ /* 0x002fea0003800000 */
.L_x_109:
[----:B------:R-:W-:Y:S05]  /*5eb0*/  BSYNC B0 ;  /* 0x0000000000007941 */ /* 0x000fea0003800000 */
.L_x_108:
[----:B------:R-:W-:Y:S01]  /*5ec0*/  ISETP.NE.AND P1, PT, R101, RZ, PT ;  /* 0x000000ff6500720c */ /* 0x000fe20003f25270 */
[----:B-1----:R-:W-:Y:S02]  /*5ed0*/  VIADD R3, R3, 0x60 ;  /* 0x0000006003037836 */ /* 0x002fe40000000000 */
[----:B------:R-:W-:Y:S02]  /*5ee0*/  IMAD.U32 R0, RZ, RZ, UR37 ;  /* 0x00000025ff007e24 */ /* 0x000fe4000f8e00ff */
[----:B------:R-:W-:Y:S03]  /*5ef0*/  VIADD R162, R162, 0x1 ;  /* 0x00000001a2a27836 */ /* 0x000fe60000000000 */
[----:B------:R-:W-:Y:S05]  /*5f00*/  PRMT R0, R0, 0x654, R3 ;  /* 0x0000065400007816 */ /* 0x000fea0000000003 */
[----:B------:R1:W3:Y:S04]  /*5f10*/  @P1 LDS.128 R88, [R7+UR49+0x200] ;  /* 0x0002003107581984 */ /* 0x0002e80008000c00 */
[----:B------:R1:W1:Y:S04]  /*5f20*/  @P1 LDS.128 R96, [R6+0x200] ;  /* 0x0002000006601984 */ /* 0x0002680000000c00 */
[----:B------:R1:W1:Y:S04]  /*5f30*/  @P1 LDS.128 R104, [R5+0x200] ;  /* 0x0002000005681984 */ /* 0x0002680000000c00 */
[----:B------:R1:W1:Y:S01]  /*5f40*/  @P1 LDS.128 R108, [R4+0x200] ;  /* 0x00020000046c1984 */ /* 0x0002620000000c00 */
[C---:B------:R-:W-:Y:S01]  /*5f50*/  ISETP.NE.AND P1, PT, R162.reuse, 0x4, PT ;  /* 0x00000004a200780c */ /* 0x040fe20003f25270 */
[----:B------:R-:W-:Y:S01]  /*5f60*/  @!PT LDS RZ, [RZ] ;  /* 0x00000000fffff984 */ /* 0x000fe20000000800 */
[----:B------:R-:W-:Y:S01]  /*5f70*/  @!PT LDS RZ, [RZ] ;  /* 0x00000000fffff984 */ /* 0x000fe20000000800 */
[----:B------:R-:W-:Y:S01]  /*5f80*/  @!PT LDS RZ, [RZ] ;  /* 0x00000000fffff984 */ /* 0x000fe20000000800 */
[----:B------:R-:W-:Y:S01]  /*5f90*/  @!PT LDS RZ, [RZ] ;  /* 0x00000000fffff984 */ /* 0x000fe20000000800 */
[----:B------:R5:W-:Y:S06]  /*5fa0*/  MEMBAR.ALL.CTA ;  /* 0x0000000000007992 */ /* 0x000bec0000008000 */
[----:B-----5:R-:W5:Y:S01]  /*5fb0*/  FENCE.VIEW.ASYNC.S ;  /* 0x00000000000073c6 */ /* 0x020f620000000000 */
[----:B------:R-:W-:Y:S01]  /*5fc0*/  SEL R162, R162, RZ, P1 ;  /* 0x000000ffa2a27207 */ /* 0x000fe20000800000 */
[----:B-----5:R5:W-:Y:S02]  /*5fd0*/  SYNCS.ARRIVE.TRANS64.RED.A1T0 RZ, [R0+URZ], RZ ;  /* 0x000000ff00ff79a7 */ /* 0x020be400081004ff */
[----:B-----5:R-:W-:Y:S04]  /*5fe0*/  SEL R0, RZ, 0x1, P1 ;  /* 0x00000001ff007807 */ /* 0x020fe80000800000 */
[----:B---3--:R-:W-:Y:S02]  /*5ff0*/  LOP3.LUT R161, R161, R0, RZ, 0x3c, !PT ;  /* 0x00000000a1a17212 */ /* 0x008fe400078e3cff */
.L_x_107:
[----:B------:R-:W-:Y:S05]  /*6000*/  BSYNC B1 ;  /* 0x0000000000017941 */ /* 0x000fea0003800000 */
.L_x_106:
[----:B------:R-:W-:Y:S04]  /*6010*/  SHF.R.U32.HI R3, RZ, 0x15, R80 ;  /* 0x00000015ff037819 */ /* 0x000fe80000011650 */
[----:B------:R-:W-:Y:S01]  /*6020*/  LOP3.LUT P1, RZ, R3, 0x3, R156, 0x48, !PT ;  /* 0x0000000303ff7812 */ /* 0x000fe2000782489c */
[----:B------:R-:W-:Y:S01]  /*6030*/  @!UPT UIADD3 URZ, UPT, UPT, URZ, URZ, URZ ;  /* 0x000000fffffff290 */ /* 0x000fe2000fffe0ff */
[----:B----4-:R-:W-:Y:S11]  /*6040*/  @P0 BRA `(.L_x_111) ;  /* 0x0000000000080947 */ /* 0x010ff60003800000 */
[----:B------:R-:W3:Y:S02]  /*6050*/  SYNCS.PHASECHK.TRANS64.TRYWAIT P0, [R171+URZ+0xb0], R2 ;  /* 0x0000b002ab0075a7 */ /* 0x000ee400080011ff */
[----:B---3--:R-:W-:Y:S05]  /*6060*/  @!P0 BRA `(.L_x_112) ;  /* 0x0000006000508947 */ /* 0x008fea0003800000 */
.L_x_111:
[----:B------:R-:W-:Y:S05]  /*6070*/  @!P1 BRA `(.L_x_113) ;  /* 0x0000000000409947 */ /* 0x000fea0003800000 */
[----:B------:R-:W1:Y:S01]  /*6080*/  LDCU.64 UR8, c[0x4][0x78] ;  /* 0x01000f00ff0877ac */ /* 0x000e620008000a00 */
[----:B------:R-:W-:Y:S01]  /*6090*/  MOV R3, 0x0 ;  /* 0x0000000000037802 */ /* 0x000fe20000000f00 */
[----:B------:R-:W-:Y:S02]  /*60a0*/  HFMA2 R12, -RZ, RZ, 0, 5.9604644775390625e-08 ;  /* 0x00000001ff0c7431 */ /* 0x000fe400000001ff */
[----:B------:R-:W-:Y:S02]  /*60b0*/  IMAD.MOV.U32 R8, RZ, RZ, 0x192 ;  /* 0x00000192ff087424 */ /* 0x000fe400078e00ff */
[----:B------:R-:W-:Y:S01]  /*60c0*/  IMAD.MOV.U32 R13, RZ, RZ, RZ ;  /* 0x000000ffff0d7224 */ /* 0x000fe200078e00ff */
[----:B------:R-:W4:Y:S01]  /*60d0*/  LDCU.64 UR6, c[0x4][0x80] ;  /* 0x01001000ff0677ac */ /* 0x000f220008000a00 */
[----:B---3--:R-:W3:Y:S01]  /*60e0*/  LDC.64 R2, c[0x4][R3] ;  /* 0x0100000003027b82 */ /* 0x008ee20000000a00 */
[----:B------:R-:W5:Y:S01]  /*60f0*/  LDCU.64 UR4, c[0x4][0x18] ;  /* 0x01000300ff0477ac */ /* 0x000f620008000a00 */
[----:B-1----:R-:W-:Y:S01]  /*6100*/  MOV R5, UR9 ;  /* 0x0000000900057c02 */ /* 0x002fe20008000f00 */
[----:B------:R-:W-:Y:S01]  /*6110*/  IMAD.U32 R4, RZ, RZ, UR8 ;  /* 0x00000008ff047e24 */ /* 0x000fe2000f8e00ff */
[----:B----4-:R-:W-:Y:S01]  /*6120*/  MOV R7, UR7 ;  /* 0x0000000700077c02 */ /* 0x010fe20008000f00 */
[----:B------:R-:W-:Y:S01]  /*6130*/  IMAD.U32 R6, RZ, RZ, UR6 ;  /* 0x00000006ff067e24 */ /* 0x000fe2000f8e00ff */
[----:B-----5:R-:W-:Y:S01]  /*6140*/  MOV R11, UR5 ;  /* 0x00000005000b7c02 */ /* 0x020fe20008000f00 */
[----:B------:R-:W-:Y:S02]  /*6150*/  IMAD.U32 R10, RZ, RZ, UR4 ;  /* 0x00000004ff0a7e24 */ /* 0x000fe4000f8e00ff */
[----:B------:R-:W-:Y:S07]  /*6160*/  LEPC R20, `(.L_x_113) ;  /* 0x000000001014794e */ /* 0x000fee0000000000 */
[----:B--23--:R-:W-:Y:S05]  /*6170*/  CALL.ABS.NOINC R2 ;  /* 0x0000000002007343 */ /* 0x00cfea0003c00000 */
.L_x_113:
[----:B------:R-:W-:Y:S01]  /*6180*/  SHF.L.U32 R83, R88, 0x10, RZ ;  /* 0x0000001058537819 */ /* 0x000fe200000006ff */
[----:B------:R-:W-:Y:S05]  /*6190*/  WARPSYNC.ALL ;  /* 0x0000000000007948 */ /* 0x000fea0003800000 */
[----:B------:R-:W-:Y:S01]  /*61a0*/  R2UR UR4, R80 ;  /* 0x00000000500472ca */ /* 0x000fe200000e0000 */
[----:B------:R-:W-:Y:S01]  /*61b0*/  BSSY.RECONVERGENT B0, `(.L_x_114) ;  /* 0x0000121000007945 */ /* 0x000fe20003800200 */
[----:B------:R-:W-:Y:S02]  /*61c0*/  IADD3 R103, PT, PT, R155, UR49, RZ ;  /* 0x000000319b677c10 */ /* 0x000fe4000fffe0ff */
[----:B------:R-:W-:Y:S02]  /*61d0*/  SHF.L.U32 R102, R165, 0x4, RZ ;  /* 0x00000004a5667819 */ /* 0x000fe400000006ff */
[-C--:B------:R-:W-:Y:S02]  /*61e0*/  IADD3 R175, PT, PT, R167, R103.reuse, RZ ;  /* 0x00000067a7af7210 */ /* 0x080fe40007ffe0ff */
[----:B------:R-:W-:Y:S02]  /*61f0*/  IADD3 R174, PT, PT, R166, R103, RZ ;  /* 0x00000067a6ae7210 */ /* 0x000fe40007ffe0ff */
[----:B------:R-:W-:Y:S02]  /*6200*/  IADD3 R173, PT, PT, R103, R102, RZ ;  /* 0x0000006667ad7210 */ /* 0x000fe40007ffe0ff */
[C---:B------:R-:W-:Y:S01]  /*6210*/  PRMT R81, R88.reuse, 0x8880, RZ ;  /* 0x0000888058517816 */ /* 0x040fe200000000ff */
[----:B-1----:R-:W2:Y:S01]  /*6220*/  LDTM.x64 R4, tmem[UR4] ;  /* 0x00000004000479ee */ /* 0x002ea20008340000 */
[----:B------:R-:W-:Y:S02]  /*6230*/  SHF.R.S32.HI R83, RZ, 0x18, R83 ;  /* 0x00000018ff537819 */ /* 0x000fe40000011453 */
[----:B------:R-:W-:Y:S02]  /*6240*/  SHF.R.S32.HI R86, RZ, 0x18, R89 ;  /* 0x00000018ff567819 */ /* 0x000fe40000011459 */
[----:B------:R-:W-:Y:S02]  /*6250*/  SHF.L.U32 R84, R88, 0x8, RZ ;  /* 0x0000000858547819 */ /* 0x000fe400000006ff */
[----:B------:R-:W-:Y:S02]  /*6260*/  SHF.L.U32 R85, R89, 0x8, RZ ;  /* 0x0000000859557819 */ /* 0x000fe400000006ff */
[----:B------:R-:W-:Y:S02]  /*6270*/  SHF.R.S32.HI R84, RZ, 0x18, R84 ;  /* 0x00000018ff547819 */ /* 0x000fe40000011454 */
[----:B------:R-:W-:Y:S02]  /*6280*/  SHF.R.S32.HI R85, RZ, 0x18, R85 ;  /* 0x00000018ff557819 */ /* 0x000fe40000011455 */
[----:B------:R-:W-:Y:S02]  /*6290*/  SHF.L.U32 R87, R110, 0x8, RZ ;  /* 0x000000086e577819 */ /* 0x000fe400000006ff */
[----:B------:R-:W-:Y:S02]  /*62a0*/  ISETP.NE.AND P0, PT, R169, RZ, PT ;  /* 0x000000ffa900720c */ /* 0x000fe40003f05270 */
[----:B------:R-:W-:Y:S02]  /*62b0*/  SHF.R.S32.HI R87, RZ, 0x18, R87 ;  /* 0x00000018ff577819 */ /* 0x000fe40000011457 */
[----:B------:R-:W-:Y:S02]  /*62c0*/  ISETP.NE.AND P6, PT, R116, RZ, PT ;  /* 0x000000ff7400720c */ /* 0x000fe40003fc5270 */
[----:B------:R-:W-:Y:S01]  /*62d0*/  LEA R117, R162, UR49, 0x3 ;  /* 0x00000031a2757c11 */ /* 0x000fe2000f8e18ff */
[C---:B--2---:R-:W-:Y:S02]  /*62e0*/  IMAD R0, R78.reuse, R4, RZ ;  /* 0x000000044e007224 */ /* 0x044fe400078e02ff */
[C---:B---3--:R-:W-:Y:S02]  /*62f0*/  IMAD R2, R78.reuse, R5, RZ ;  /* 0x000000054e027224 */ /* 0x048fe400078e02ff */
[----:B------:R-:W-:Y:S02]  /*6300*/  IMAD R3, R78, R6, RZ ;  /* 0x000000064e037224 */ /* 0x000fe400078e02ff */
[-C--:B------:R-:W-:Y:S01]  /*6310*/  IMAD R0, R81, R82.reuse, R0 ;  /* 0x0000005251007224 */ /* 0x080fe200078e0200 */
[----:B------:R-:W-:Y:S01]  /*6320*/  SHF.R.S32.HI R81, RZ, 0x18, R88 ;  /* 0x00000018ff517819 */ /* 0x000fe20000011458 */
[-C--:B------:R-:W-:Y:S01]  /*6330*/  IMAD R2, R83, R82.reuse, R2 ;  /* 0x0000005253027224 */ /* 0x080fe200078e0202 */
[C---:B------:R-:W-:Y:S01]  /*6340*/  PRMT R83, R89.reuse, 0x8880, RZ ;  /* 0x0000888059537816 */ /* 0x040fe200000000ff */
[----:B------:R-:W-:Y:S01]  /*6350*/  IMAD R3, R84, R82, R3 ;  /* 0x0000005254037224 */ /* 0x000fe200078e0203 */
[----:B------:R-:W-:Y:S01]  /*6360*/  SHF.L.U32 R84, R89, 0x10, RZ ;  /* 0x0000001059547819 */ /* 0x000fe200000006ff */
[C---:B------:R-:W-:Y:S01]  /*6370*/  IMAD R7, R78.reuse, R7, RZ ;  /* 0x000000074e077224 */ /* 0x040fe200078e02ff */
[----:B------:R-:W-:Y:S01]  /*6380*/  @P6 SHF.L.U32 R118, R161, 0x1f, RZ ;  /* 0x0000001fa1766819 */ /* 0x000fe200000006ff */
[C---:B------:R-:W-:Y:S01]  /*6390*/  IMAD R4, R78.reuse, R8, RZ ;  /* 0x000000084e047224 */ /* 0x040fe200078e02ff */
[----:B------:R-:W-:Y:S01]  /*63a0*/  SHF.R.S32.HI R84, RZ, 0x18, R84 ;  /* 0x00000018ff547819 */ /* 0x000fe20000011454 */
[----:B------:R-:W-:Y:S02]  /*63b0*/  IMAD R5, R78, R9, RZ ;  /* 0x000000094e057224 */ /* 0x000fe400078e02ff */
[----:B------:R-:W-:Y:S01]  /*63c0*/  IMAD R7, R81, R82, R7 ;  /* 0x0000005251077224 */ /* 0x000fe200078e0207 */
[----:B------:R-:W-:Y:S01]  /*63d0*/  PRMT R81, R90, 0x8880, RZ ;  /* 0x000088805a517816 */ /* 0x000fe200000000ff */
[----:B------:R-:W-:Y:S02]  /*63e0*/  IMAD R6, R78, R10, RZ ;  /* 0x0000000a4e067224 */ /* 0x000fe400078e02ff */
[-C--:B------:R-:W-:Y:S01]  /*63f0*/  IMAD R4, R83, R82.reuse, R4 ;  /* 0x0000005253047224 */ /* 0x080fe200078e0204 */
[----:B------:R-:W-:Y:S01]  /*6400*/  I2IP.S8.S32.SAT R93, R7, R3, RZ ;  /* 0x00000003075d7239 */ /* 0x000fe200000014ff */
[----:B------:R-:W-:Y:S01]  /*6410*/  IMAD R5, R84, R82, R5 ;  /* 0x0000005254057224 */ /* 0x000fe200078e0205 */
[----:B------:R-:W-:Y:S01]  /*6420*/  SHF.L.U32 R83, R90, 0x10, RZ ;  /* 0x000000105a537819 */ /* 0x000fe200000006ff */
[----:B------:R-:W-:Y:S01]  /*6430*/  IMAD R11, R78, R11, RZ ;  /* 0x0000000b4e0b7224 */ /* 0x000fe200078e02ff */
[----:B------:R-:W-:Y:S01]  /*6440*/  I2IP.S8.S32.SAT R92, R2, R0, R93 ;  /* 0x00000000025c7239 */ /* 0x000fe2000000145d */
[----:B------:R-:W-:Y:S01]  /*6450*/  IMAD R6, R85, R82, R6 ;  /* 0x0000005255067224 */ /* 0x000fe200078e0206 */
[----:B------:R-:W-:Y:S01]  /*6460*/  SHF.R.S32.HI R83, RZ, 0x18, R83 ;  /* 0x00000018ff537819 */ /* 0x000fe20000011453 */
[----:B------:R-:W-:Y:S01]  /*6470*/  IMAD R8, R78, R12, RZ ;  /* 0x0000000c4e087224 */ /* 0x000fe200078e02ff */
[----:B------:R-:W-:Y:S01]  /*6480*/  SHF.L.U32 R85, R90, 0x8, RZ ;  /* 0x000000085a557819 */ /* 0x000fe200000006ff */
[----:B------:R-:W-:Y:S02]  /*6490*/  IMAD R9, R78, R13, RZ ;  /* 0x0000000d4e097224 */ /* 0x000fe400078e02ff */
[----:B------:R-:W-:Y:S01]  /*64a0*/  IMAD R11, R86, R82, R11 ;  /* 0x00000052560b7224 */ /* 0x000fe200078e020b */
[----:B------:R-:W-:Y:S01]  /*64b0*/  SHF.R.S32.HI R85, RZ, 0x18, R85 ;  /* 0x00000018ff557819 */ /* 0x000fe20000011455 */
[C---:B------:R-:W-:Y:S01]  /*64c0*/  IMAD R10, R78.reuse, R14, RZ ;  /* 0x0000000e4e0a7224 */ /* 0x040fe200078e02ff */
[----:B------:R-:W-:Y:S01]  /*64d0*/  SHF.R.S32.HI R86, RZ, 0x18, R91 ;  /* 0x00000018ff567819 */ /* 0x000fe2000001145b */
[----:B------:R-:W-:Y:S01]  /*64e0*/  IMAD R8, R81, R82, R8 ;  /* 0x0000005251087224 */ /* 0x000fe200078e0208 */
[----:B------:R-:W-:Y:S01]  /*64f0*/  I2IP.S8.S32.SAT R94, R11, R6, RZ ;  /* 0x000000060b5e7239 */ /* 0x000fe200000014ff */
[----:B------:R-:W-:Y:S01]  /*6500*/  IMAD R9, R83, R82, R9 ;  /* 0x0000005253097224 */ /* 0x000fe200078e0209 */
[C---:B------:R-:W-:Y:S01]  /*6510*/  PRMT R83, R91.reuse, 0x8880, RZ ;  /* 0x000088805b537816 */ /* 0x040fe200000000ff */
[----:B------:R-:W-:Y:S01]  /*6520*/  IMAD.U32 R84, R91, 0x10000, RZ ;  /* 0x000100005b547824 */ /* 0x000fe200078e00ff */
[----:B------:R-:W-:Y:S01]  /*6530*/  I2IP.S8.S32.SAT R93, R5, R4, R94 ;  /* 0x00000004055d7239 */ /* 0x000fe2000000145e */
[C---:B------:R-:W-:Y:S01]  /*6540*/  IMAD R15, R78.reuse, R15, RZ ;  /* 0x0000000f4e0f7224 */ /* 0x040fe200078e02ff */
[----:B------:R-:W-:Y:S01]  /*6550*/  SHF.R.S32.HI R81, RZ, 0x18, R90 ;  /* 0x00000018ff517819 */ /* 0x000fe2000001145a */
[----:B------:R-:W-:Y:S01]  /*6560*/  IMAD R10, R85, R82, R10 ;  /* 0x00000052550a7224 */ /* 0x000fe200078e020a */
[----:B------:R-:W-:Y:S01]  /*6570*/  SHF.R.S32.HI R84, RZ, 0x18, R84 ;  /* 0x00000018ff547819 */ /* 0x000fe20000011454 */
[C---:B------:R-:W-:Y:S01]  /*6580*/  IMAD R12, R78.reuse, R16, RZ ;  /* 0x000000104e0c7224 */ /* 0x040fe200078e02ff */
[----:B------:R-:W-:Y:S01]  /*6590*/  SHF.L.U32 R85, R91, 0x8, RZ ;  /* 0x000000085b557819 */ /* 0x000fe200000006ff */
[----:B------:R-:W-:Y:S02]  /*65a0*/  IMAD R13, R78, R17, RZ ;  /* 0x000000114e0d7224 */ /* 0x000fe400078e02ff */
[----:B------:R-:W-:Y:S01]  /*65b0*/  IMAD R15, R81, R82, R15 ;  /* 0x00000052510f7224 */ /* 0x000fe200078e020f */
[----:B------:R-:W-:Y:S01]  /*65c0*/  PRMT R81, R96, 0x8880, RZ ;  /* 0x0000888060517816 */ /* 0x000fe200000000ff */
[----:B------:R-:W-:Y:S01]  /*65d0*/  IMAD R14, R78, R18, RZ ;  /* 0x000000124e0e7224 */ /* 0x000fe200078e02ff */
[----:B------:R-:W-:Y:S01]  /*65e0*/  SHF.R.S32.HI R85, RZ, 0x18, R85 ;  /* 0x00000018ff557819 */ /* 0x000fe20000011455 */
[----:B------:R-:W-:Y:S01]  /*65f0*/  IMAD R12, R83, R82, R12 ;  /* 0x00000052530c7224 */ /* 0x000fe200078e020c */
[----:B------:R-:W-:Y:S01]  /*6600*/  I2IP.S8.S32.SAT R94, R15, R10, RZ ;  /* 0x0000000a0f5e7239 */ /* 0x000fe200000014ff */
[----:B------:R-:W-:Y:S01]  /*6610*/  IMAD R13, R84, R82, R13 ;  /* 0x00000052540d7224 */ /* 0x000fe200078e020d */
[----:B------:R-:W-:Y:S01]  /*6620*/  SHF.L.U32 R83, R96, 0x10, RZ ;  /* 0x0000001060537819 */ /* 0x000fe200000006ff */
[C---:B------:R-:W-:Y:S01]  /*6630*/  IMAD R19, R78.reuse, R19, RZ ;  /* 0x000000134e137224 */ /* 0x040fe200078e02ff */
[----:B------:R-:W-:Y:S01]  /*6640*/  I2IP.S8.S32.SAT R94, R9, R8, R94 ;  /* 0x00000008095e7239 */ /* 0x000fe2000000145e */
[----:B------:R-:W-:Y:S01]  /*6650*/  IMAD R14, R85, R82, R14 ;  /* 0x00000052550e7224 */ /* 0x000fe200078e020e */
[----:B------:R-:W-:Y:S01]  /*6660*/  SHF.R.S32.HI R83, RZ, 0x18, R83 ;  /* 0x00000018ff537819 */ /* 0x000fe20000011453 */
[C---:B------:R-:W-:Y:S01]  /*6670*/  IMAD R16, R78.reuse, R20, RZ ;  /* 0x000000144e107224 */ /* 0x040fe200078e02ff */
[----:B------:R-:W-:Y:S01]  /*6680*/  SHF.L.U32 R84, R97, 0x10, RZ ;  /* 0x0000001061547819 */ /* 0x000fe200000006ff */
[----:B------:R-:W-:Y:S01]  /*6690*/  IMAD R17, R78, R21, RZ ;  /* 0x000000154e117224 */ /* 0x000fe200078e02ff */
[----:B------:R-:W-:Y:S01]  /*66a0*/  SHF.L.U32 R85, R96, 0x8, RZ ;  /* 0x0000000860557819 */ /* 0x000fe200000006ff */
[----:B------:R-:W-:Y:S01]  /*66b0*/  IMAD R19, R86, R82, R19 ;  /* 0x0000005256137224 */ /* 0x000fe200078e0213 */
[----:B------:R-:W-:Y:S01]  /*66c0*/  SHF.R.S32.HI R84, RZ, 0x18, R84 ;  /* 0x00000018ff547819 */ /* 0x000fe20000011454 */
[C---:B------:R-:W-:Y:S01]  /*66d0*/  IMAD R18, R78.reuse, R22, RZ ;  /* 0x000000164e127224 */ /* 0x040fe200078e02ff */
[----:B------:R-:W-:Y:S01]  /*66e0*/  SHF.R.S32.HI R85, RZ, 0x18, R85 ;  /* 0x00000018ff557819 */ /* 0x000fe20000011455 */
[----:B------:R-:W-:Y:S01]  /*66f0*/  IMAD R16, R81, R82, R16 ;  /* 0x0000005251107224 */ /* 0x000fe200078e0210 */
[----:B------:R-:W-:Y:S01]  /*6700*/  I2IP.S8.S32.SAT R95, R19, R14, RZ ;  /* 0x0000000e135f7239 */ /* 0x000fe200000014ff */
[-C--:B------:R-:W-:Y:S01]  /*6710*/  IMAD R17, R83, R82.reuse, R17 ;  /* 0x0000005253117224 */ /* 0x080fe200078e0211 */
[----:B------:R-:W-:Y:S01]  /*6720*/  PRMT R83, R97, 0x8880, RZ ;  /* 0x0000888061537816 */ /* 0x000fe200000000ff */
[C---:B------:R-:W-:Y:S01]  /*6730*/  IMAD R23, R78.reuse, R23, RZ ;  /* 0x000000174e177224 */ /* 0x040fe200078e02ff */
[----:B------:R-:W-:Y:S01]  /*6740*/  SHF.R.S32.HI R81, RZ, 0x18, R96 ;  /* 0x00000018ff517819 */ /* 0x000fe20000011460 */
[----:B------:R-:W-:Y:S01]  /*6750*/  IMAD R18, R85, R82, R18 ;  /* 0x0000005255127224 */ /* 0x000fe200078e0212 */
[----:B------:R-:W-:Y:S01]  /*6760*/  SHF.L.U32 R85, R97, 0x8, RZ ;  /* 0x0000000861557819 */ /* 0x000fe200000006ff */
[C---:B------:R-:W-:Y:S01]  /*6770*/  IMAD R20, R78.reuse, R24, RZ ;  /* 0x000000184e147224 */ /* 0x040fe200078e02ff */
[----:B------:R-:W-:Y:S01]  /*6780*/  I2IP.S8.S32.SAT R95, R13, R12, R95 ;  /* 0x0000000c0d5f7239 */ /* 0x000fe2000000145f */
[----:B------:R-:W-:Y:S01]  /*6790*/  IMAD R21, R78, R25, RZ ;  /* 0x000000194e157224 */ /* 0x000fe200078e02ff */
[----:B------:R-:W-:Y:S01]  /*67a0*/  SHF.R.S32.HI R85, RZ, 0x18, R85 ;  /* 0x00000018ff557819 */ /* 0x000fe20000011455 */
[----:B------:R-:W-:Y:S01]  /*67b0*/  IMAD R23, R81, R82, R23 ;  /* 0x0000005251177224 */ /* 0x000fe200078e0217 */
[----:B------:R-:W-:Y:S01]  /*67c0*/  PRMT R81, R98, 0x8880, RZ ;  /* 0x0000888062517816 */ /* 0x000fe200000000ff */
[----:B------:R-:W-:Y:S01]  /*67d0*/  IMAD R22, R78, R26, RZ ;  /* 0x0000001a4e167224 */ /* 0x000fe200078e02ff */
[----:B------:R1:W-:Y:S01]  /*67e0*/  STS.128 [R155+UR49+0x8200], R92 ;  /* 0x0082005c9b007988 */ /* 0x0003e20008000c31 */
[----:B------:R-:W-:Y:S01]  /*67f0*/  IMAD R20, R83, R82, R20 ;  /* 0x0000005253147224 */ /* 0x000fe200078e0214 */
[----:B------:R-:W-:Y:S01]  /*6800*/  I2IP.S8.S32.SAT R112, R23, R18, RZ ;  /* 0x0000001217707239 */ /* 0x000fe200000014ff */
[----:B------:R-:W-:Y:S01]  /*6810*/  IMAD R21, R84, R82, R21 ;  /* 0x0000005254157224 */ /* 0x000fe200078e0215 */
[----:B------:R-:W-:Y:S01]  /*6820*/  SHF.R.S32.HI R86, RZ, 0x18, R97 ;  /* 0x00000018ff567819 */ /* 0x000fe20000011461 */
[----:B------:R-:W-:Y:S01]  /*6830*/  IMAD.U32 R83, R98, 0x10000, RZ ;  /* 0x0001000062537824 */ /* 0x000fe200078e00ff */
[----:B------:R-:W-:Y:S01]  /*6840*/  I2IP.S8.S32.SAT R112, R17, R16, R112 ;  /* 0x0000001011707239 */ /* 0x000fe20000001470 */
[----:B------:R-:W-:Y:S01]  /*6850*/  IMAD R27, R78, R27, RZ ;  /* 0x0000001b4e1b7224 */ /* 0x000fe200078e02ff */
[----:B------:R-:W-:Y:S01]  /*6860*/  SHF.L.U32 R84, R99, 0x10, RZ ;  /* 0x0000001063547819 */ /* 0x000fe200000006ff */
[----:B------:R-:W-:Y:S01]  /*6870*/  IMAD R22, R85, R82, R22 ;  /* 0x0000005255167224 */ /* 0x000fe200078e0216 */
[----:B------:R-:W-:Y:S01]  /*6880*/  SHF.L.U32 R85, R98, 0x8, RZ ;  /* 0x0000000862557819 */ /* 0x000fe200000006ff */
[C---:B------:R-:W-:Y:S01]  /*6890*/  IMAD R24, R78.reuse, R28, RZ ;  /* 0x0000001c4e187224 */ /* 0x040fe200078e02ff */
[----:B------:R-:W-:Y:S01]  /*68a0*/  SHF.R.S32.HI R83, RZ, 0x18, R83 ;  /* 0x00000018ff537819 */ /* 0x000fe20000011453 */
[----:B------:R-:W-:Y:S01]  /*68b0*/  IMAD R25, R78, R29, RZ ;  /* 0x0000001d4e197224 */ /* 0x000fe200078e02ff */
[----:B------:R-:W-:Y:S01]  /*68c0*/  SHF.R.S32.HI R84, RZ, 0x18, R84 ;  /* 0x00000018ff547819 */ /* 0x000fe20000011454 */
[----:B------:R-:W-:Y:S01]  /*68d0*/  IMAD R27, R86, R82, R27 ;  /* 0x00000052561b7224 */ /* 0x000fe200078e021b */
[----:B------:R-:W-:Y:S01]  /*68e0*/  SHF.R.S32.HI R85, RZ, 0x18, R85 ;  /* 0x00000018ff557819 */ /* 0x000fe20000011455 */
[C---:B------:R-:W-:Y:S01]  /*68f0*/  IMAD R26, R78.reuse, R30, RZ ;  /* 0x0000001e4e1a7224 */ /* 0x040fe200078e02ff */
[----:B------:R-:W-:Y:S01]  /*6900*/  SHF.R.S32.HI R86, RZ, 0x18, R99 ;  /* 0x00000018ff567819 */ /* 0x000fe20000011463 */
[----:B------:R-:W-:Y:S01]  /*6910*/  IMAD R24, R81, R82, R24 ;  /* 0x0000005251187224 */ /* 0x000fe200078e0218 */
[----:B------:R-:W-:Y:S01]  /*6920*/  I2IP.S8.S32.SAT R113, R27, R22, RZ ;  /* 0x000000161b717239 */ /* 0x000fe200000014ff */
[----:B------:R-:W-:Y:S01]  /*6930*/  IMAD R25, R83, R82, R25 ;  /* 0x0000005253197224 */ /* 0x000fe200078e0219 */
[----:B------:R-:W-:Y:S01]  /*6940*/  SHF.R.S32.HI R81, RZ, 0x18, R98 ;  /* 0x00000018ff517819 */ /* 0x000fe20000011462 */
[C---:B------:R-:W-:Y:S01]  /*6950*/  IMAD R31, R78.reuse, R31, RZ ;  /* 0x0000001f4e1f7224 */ /* 0x040fe200078e02ff */
[----:B------:R-:W-:Y:S01]  /*6960*/  I2IP.S8.S32.SAT R113, R21, R20, R113 ;  /* 0x0000001415717239 */ /* 0x000fe20000001471 */
[----:B------:R-:W-:Y:S01]  /*6970*/  IMAD R26, R85, R82, R26 ;  /* 0x00000052551a7224 */ /* 0x000fe200078e021a */
[C---:B------:R-:W-:Y:S01]  /*6980*/  PRMT R83, R99.reuse, 0x8880, RZ ;  /* 0x0000888063537816 */ /* 0x040fe200000000ff */
[C---:B------:R-:W-:Y:S01]  /*6990*/  IMAD R28, R78.reuse, R32, RZ ;  /* 0x000000204e1c7224 */ /* 0x040fe200078e02ff */
[----:B------:R-:W-:Y:S01]  /*69a0*/  SHF.L.U32 R85, R99, 0x8, RZ ;  /* 0x0000000863557819 */ /* 0x000fe200000006ff */
[C---:B------:R-:W-:Y:S02]  /*69b0*/  IMAD R29, R78.reuse, R33, RZ ;  /* 0x000000214e1d7224 */ /* 0x040fe400078e02ff */
[----:B------:R-:W-:Y:S01]  /*69c0*/  IMAD R31, R81, R82, R31 ;  /* 0x00000052511f7224 */ /* 0x000fe200078e021f */
[----:B------:R-:W-:Y:S01]  /*69d0*/  SHF.R.S32.HI R85, RZ, 0x18, R85 ;  /* 0x00000018ff557819 */ /* 0x000fe20000011455 */
[----:B------:R-:W-:Y:S01]  /*69e0*/  IMAD R30, R78, R34, RZ ;  /* 0x000000224e1e7224 */ /* 0x000fe200078e02ff */
[----:B------:R-:W-:Y:S01]  /*69f0*/  PRMT R81, R104, 0x8880, RZ ;  /* 0x0000888068517816 */ /* 0x000fe200000000ff */
[----:B------:R-:W-:Y:S01]  /*6a00*/  IMAD R28, R83, R82, R28 ;  /* 0x00000052531c7224 */ /* 0x000fe200078e021c */
[----:B------:R-:W-:Y:S01]  /*6a10*/  I2IP.S8.S32.SAT R114, R31, R26, RZ ;  /* 0x0000001a1f727239 */ /* 0x000fe200000014ff */
[----:B------:R-:W-:Y:S01]  /*6a20*/  IMAD R29, R84, R82, R29 ;  /* 0x00000052541d7224 */ /* 0x000fe200078e021d */
[----:B------:R-:W-:Y:S01]  /*6a30*/  SHF.L.U32 R83, R104, 0x10, RZ ;  /* 0x0000001068537819 */ /* 0x000fe200000006ff */
[----:B------:R-:W-:Y:S01]  /*6a40*/  IMAD R35, R78, R35, RZ ;  /* 0x000000234e237224 */ /* 0x000fe200078e02ff */
[----:B------:R-:W-:Y:S01]  /*6a50*/  I2IP.S8.S32.SAT R114, R25, R24, R114 ;  /* 0x0000001819727239 */ /* 0x000fe20000001472 */
[----:B------:R-:W-:Y:S01]  /*6a60*/  IMAD R30, R85, R82, R30 ;  /* 0x00000052551e7224 */ /* 0x000fe200078e021e */
[----:B------:R-:W-:Y:S01]  /*6a70*/  SHF.L.U32 R85, R104, 0x8, RZ ;  /* 0x0000000868557819 */ /* 0x000fe200000006ff */
[C---:B------:R-:W-:Y:S01]  /*6a80*/  IMAD R32, R78.reuse, R36, RZ ;  /* 0x000000244e207224 */ /* 0x040fe200078e02ff */
[----:B------:R-:W-:Y:S01]  /*6a90*/  SHF.R.S32.HI R83, RZ, 0x18, R83 ;  /* 0x00000018ff537819 */ /* 0x000fe20000011453 */
[----:B------:R-:W-:Y:S01]  /*6aa0*/  IMAD R33, R78, R37, RZ ;  /* 0x000000254e217224 */ /* 0x000fe200078e02ff */
[----:B------:R-:W-:Y:S01]  /*6ab0*/  SHF.R.S32.HI R85, RZ, 0x18, R85 ;  /* 0x00000018ff557819 */ /* 0x000fe20000011455 */
[----:B------:R-:W-:Y:S01]  /*6ac0*/  IMAD R35, R86, R82, R35 ;  /* 0x0000005256237224 */ /* 0x000fe200078e0223 */
[----:B------:R-:W-:Y:S01]  /*6ad0*/  PRMT R84, R105, 0x8880, RZ ;  /* 0x0000888069547816 */ /* 0x000fe200000000ff */
[----:B------:R-:W-:Y:S01]  /*6ae0*/  IMAD R34, R78, R38, RZ ;  /* 0x000000264e227224 */ /* 0x000fe200078e02ff */
[----:B------:R-:W-:Y:S01]  /*6af0*/  SHF.L.U32 R86, R108, 0x10, RZ ;  /* 0x000000106c567819 */ /* 0x000fe200000006ff */
[----:B------:R-:W-:Y:S01]  /*6b00*/  IMAD R32, R81, R82, R32 ;  /* 0x0000005251207224 */ /* 0x000fe200078e0220 */
[----:B------:R-:W-:Y:S01]  /*6b10*/  SHF.R.S32.HI R81, RZ, 0x18, R104 ;  /* 0x00000018ff517819 */ /* 0x000fe20000011468 */
[C---:B------:R-:W-:Y:S01]  /*6b20*/  IMAD R39, R78.reuse, R39, RZ ;  /* 0x000000274e277224 */ /* 0x040fe200078e02ff */
[----:B------:R-:W-:Y:S01]  /*6b30*/  I2IP.S8.S32.SAT R115, R35, R30, RZ ;  /* 0x0000001e23737239 */ /* 0x000fe200000014ff */
[-C--:B------:R-:W-:Y:S02]  /*6b40*/  IMAD R33, R83, R82.reuse, R33 ;  /* 0x0000005253217224 */ /* 0x080fe400078e0221 */
[----:B------:R-:W-:Y:S01]  /*6b50*/  IMAD R34, R85, R82, R34 ;  /* 0x0000005255227224 */ /* 0x000fe200078e0222 */
[----:B------:R-:W-:Y:S01]  /*6b60*/  I2IP.S8.S32.SAT R115, R29, R28, R115 ;  /* 0x0000001c1d737239 */ /* 0x000fe20000001473 */
[C---:B------:R-:W-:Y:S01]  /*6b70*/  IMAD.U32 R83, R105.reuse, 0x10000, RZ ;  /* 0x0001000069537824 */ /* 0x040fe200078e00ff */
[----:B------:R-:W-:Y:S01]  /*6b80*/  SHF.L.U32 R85, R105, 0x8, RZ ;  /* 0x0000000869557819 */ /* 0x000fe200000006ff */
[----:B------:R-:W-:Y:S01]  /*6b90*/  IMAD R39, R81, R82, R39 ;  /* 0x0000005251277224 */ /* 0x000fe200078e0227 */
[----:B------:R-:W-:Y:S01]  /*6ba0*/  MOV R81, R84 ;  /* 0x0000005400517202 */ /* 0x000fe20000000f00 */
[C---:B------:R-:W-:Y:S01]  /*6bb0*/  IMAD R36, R78.reuse, R40, RZ ;  /* 0x000000284e247224 */ /* 0x040fe200078e02ff */
[----:B------:R-:W-:Y:S01]  /*6bc0*/  SHF.R.S32.HI R83, RZ, 0x18, R83 ;  /* 0x00000018ff537819 */ /* 0x000fe20000011453 */
[C---:B------:R-:W-:Y:S01]  /*6bd0*/  IMAD R37, R78.reuse, R41, RZ ;  /* 0x000000294e257224 */ /* 0x040fe200078e02ff */
[----:B------:R-:W-:Y:S01]  /*6be0*/  SHF.R.S32.HI R85, RZ, 0x18, R85 ;  /* 0x00000018ff557819 */ /* 0x000fe20000011455 */
[C---:B------:R-:W-:Y:S01]  /*6bf0*/  IMAD R38, R78.reuse, R42, RZ ;  /* 0x0000002a4e267224 */ /* 0x040fe200078e02ff */
[----:B------:R1:W-:Y:S01]  /*6c00*/  STS.128 [R175+0x8200], R112 ;  /* 0x00820070af007388 */ /* 0x0003e20000000c00 */
[----:B------:R-:W-:Y:S01]  /*6c10*/  IMAD R36, R81, R82, R36 ;  /* 0x0000005251247224 */ /* 0x000fe200078e0224 */
[----:B------:R-:W-:Y:S01]  /*6c20*/  I2IP.S8.S32.SAT R120, R39, R34, RZ ;  /* 0x0000002227787239 */ /* 0x000fe200000014ff */
[-C--:B------:R-:W-:Y:S01]  /*6c30*/  IMAD R37, R83, R82.reuse, R37 ;  /* 0x0000005253257224 */ /* 0x080fe200078e0225 */
[----:B------:R-:W-:Y:S01]  /*6c40*/  SHF.R.S32.HI R84, RZ, 0x18, R105 ;  /* 0x00000018ff547819 */ /* 0x000fe20000011469 */
[----:B------:R-:W-:Y:S01]  /*6c50*/  IMAD R43, R78, R43, RZ ;  /* 0x0000002b4e2b7224 */ /* 0x000fe200078e02ff */
[C---:B------:R-:W-:Y:S01]  /*6c60*/  SHF.L.U32 R83, R106.reuse, 0x10, RZ ;  /* 0x000000106a537819 */ /* 0x040fe200000006ff */
[----:B------:R-:W-:Y:S01]  /*6c70*/  IMAD R38, R85, R82, R38 ;  /* 0x0000005255267224 */ /* 0x000fe200078e0226 */
[----:B------:R-:W-:Y:S01]  /*6c80*/  PRMT R81, R106, 0x8880, RZ ;  /* 0x000088806a517816 */ /* 0x000fe200000000ff */
[----:B------:R-:W-:Y:S01]  /*6c90*/  IMAD R40, R78, R44, RZ ;  /* 0x0000002c4e287224 */ /* 0x000fe200078e02ff */
[----:B------:R-:W-:Y:S01]  /*6ca0*/  SHF.L.U32 R85, R106, 0x8, RZ ;  /* 0x000000086a557819 */ /* 0x000fe200000006ff */
[----:B------:R-:W-:Y:S01]  /*6cb0*/  IMAD R41, R78, R45, RZ ;  /* 0x0000002d4e297224 */ /* 0x000fe200078e02ff */
[----:B------:R-:W-:Y:S01]  /*6cc0*/  SHF.R.S32.HI R83, RZ, 0x18, R83 ;  /* 0x00000018ff537819 */ /* 0x000fe20000011453 */
[----:B------:R-:W-:Y:S01]  /*6cd0*/  IMAD R43, R84, R82, R43 ;  /* 0x00000052542b7224 */ /* 0x000fe200078e022b */
[----:B------:R-:W-:Y:S01]  /*6ce0*/  SHF.R.S32.HI R85, RZ, 0x18, R85 ;  /* 0x00000018ff557819 */ /* 0x000fe20000011455 */
[C---:B------:R-:W-:Y:S01]  /*6cf0*/  IMAD R42, R78.reuse, R46, RZ ;  /* 0x0000002e4e2a7224 */ /* 0x040fe200078e02ff */
[----:B------:R-:W-:Y:S01]  /*6d00*/  I2IP.S8.S32.SAT R120, R33, R32, R120 ;  /* 0x0000002021787239 */ /* 0x000fe20000001478 */
[----:B------:R-:W-:Y:S01]  /*6d10*/  IMAD R40, R81, R82, R40 ;  /* 0x0000005251287224 */ /* 0x000fe200078e0228 */
[----:B------:R-:W-:Y:S01]  /*6d20*/  SHF.R.S32.HI R84, RZ, 0x18, R106 ;  /* 0x00000018ff547819 */ /* 0x000fe2000001146a */
[----:B------:R-:W-:Y:S01]  /*6d30*/  IMAD R47, R78, R47, RZ ;  /* 0x0000002f4e2f7224 */ /* 0x000fe200078e02ff */
[----:B------:R-:W-:Y:S01]  /*6d40*/  I2IP.S8.S32.SAT R121, R43, R38, RZ ;  /* 0x000000262b797239 */ /* 0x000fe200000014ff */
[-C--:B------:R-:W-:Y:S01]  /*6d50*/  IMAD R41, R83, R82.reuse, R41 ;  /* 0x0000005253297224 */ /* 0x080fe200078e0229 */
[----:B------:R-:W-:Y:S01]  /*6d60*/  PRMT R81, R107, 0x8880, RZ ;  /* 0x000088806b517816 */ /* 0x000fe200000000ff */
[-C--:B------:R-:W-:Y:S01]  /*6d70*/  IMAD R42, R85, R82.reuse, R42 ;  /* 0x00000052552a7224 */ /* 0x080fe200078e022a */
[----:B------:R-:W-:Y:S01]  /*6d80*/  SHF.L.U32 R83, R107, 0x10, RZ ;  /* 0x000000106b537819 */ /* 0x000fe200000006ff */
[----:B------:R-:W-:Y:S01]  /*6d90*/  IMAD R47, R84, R82, R47 ;  /* 0x00000052542f7224 */ /* 0x000fe200078e022f */
[----:B------:R-:W-:Y:S01]  /*6da0*/  I2IP.S8.S32.SAT R121, R37, R36, R121 ;  /* 0x0000002425797239 */ /* 0x000fe20000001479 */
[C---:B------:R-:W-:Y:S01]  /*6db0*/  IMAD R44, R78.reuse, R48, RZ ;  /* 0x000000304e2c7224 */ /* 0x040fe200078e02ff */
[----:B------:R-:W-:Y:S01]  /*6dc0*/  SHF.R.S32.HI R83, RZ, 0x18, R83 ;  /* 0x00000018ff537819 */ /* 0x000fe20000011453 */
[----:B------:R-:W-:Y:S01]  /*6dd0*/  IMAD.SHL.U32 R84, R107, 0x100, RZ ;  /* 0x000001006b547824 */ /* 0x000fe200078e00ff */
[----:B------:R-:W-:Y:S01]  /*6de0*/  I2IP.S8.S32.SAT R122, R47, R42, RZ ;  /* 0x0000002a2f7a7239 */ /* 0x000fe200000014ff */
[----:B------:R-:W-:Y:S01]  /*6df0*/  IMAD R45, R78, R49, RZ ;  /* 0x000000314e2d7224 */ /* 0x000fe200078e02ff */
[----:B------:R-:W-:Y:S01]  /*6e00*/  PRMT R85, R108, 0x8880, RZ ;  /* 0x000088806c557816 */ /* 0x000fe200000000ff */
[----:B------:R-:W-:Y:S01]  /*6e10*/  IMAD R44, R81, R82, R44 ;  /* 0x00000052512c7224 */ /* 0x000fe200078e022c */
[----:B------:R-:W-:Y:S01]  /*6e20*/  SHF.R.S32.HI R81, RZ, 0x18, R84 ;  /* 0x00000018ff517819 */ /* 0x000fe20000011454 */
[C---:B------:R-:W-:Y:S01]  /*6e30*/  IMAD R46, R78.reuse, R50, RZ ;  /* 0x000000324e2e7224 */ /* 0x040fe200078e02ff */
[----:B------:R-:W-:Y:S01]  /*6e40*/  I2IP.S8.S32.SAT R122, R41, R40, R122 ;  /* 0x00000028297a7239 */ /* 0x000fe2000000147a */
[----:B------:R-:W-:Y:S01]  /*6e50*/  IMAD R45, R83, R82, R45 ;  /* 0x00000052532d7224 */ /* 0x000fe200078e022d */
[----:B------:R-:W-:Y:S01]  /*6e60*/  SHF.R.S32.HI R83, RZ, 0x18, R107 ;  /* 0x00000018ff537819 */ /* 0x000fe2000001146b */
[----:B------:R-:W-:Y:S01]  /*6e70*/  IMAD R51, R78, R51, RZ ;  /* 0x000000334e337224 */ /* 0x000fe200078e02ff */
[----:B------:R-:W-:Y:S01]  /*6e80*/  SHF.L.U32 R84, R108, 0x8, RZ ;  /* 0x000000086c547819 */ /* 0x000fe200000006ff */
[C---:B------:R-:W-:Y:S02]  /*6e90*/  IMAD R48, R78.reuse, R52, RZ ;  /* 0x000000344e307224 */ /* 0x040fe400078e02ff */
[-C--:B------:R-:W-:Y:S01]  /*6ea0*/  IMAD R46, R81, R82.reuse, R46 ;  /* 0x00000052512e7224 */ /* 0x080fe200078e022e */
[----:B------:R-:W-:Y:S01]  /*6eb0*/  SHF.R.S32.HI R81, RZ, 0x18, R86 ;  /* 0x00000018ff517819 */ /* 0x000fe20000011456 */
[C---:B------:R-:W-:Y:S01]  /*6ec0*/  IMAD R49, R78.reuse, R53, RZ ;  /* 0x000000354e317224 */ /* 0x040fe200078e02ff */
[----:B------:R-:W-:Y:S01]  /*6ed0*/  SHF.R.S32.HI R86, RZ, 0x18, R111 ;  /* 0x00000018ff567819 */ /* 0x000fe2000001146f */
[----:B------:R-:W-:Y:S01]  /*6ee0*/  IMAD R51, R83, R82, R51 ;  /* 0x0000005253337224 */ /* 0x000fe200078e0233 */
[----:B------:R-:W-:Y:S01]  /*6ef0*/  SHF.R.S32.HI R83, RZ, 0x18, R84 ;  /* 0x00000018ff537819 */ /* 0x000fe20000011454 */
[C---:B------:R-:W-:Y:S01]  /*6f00*/  IMAD R50, R78.reuse, R54, RZ ;  /* 0x000000364e327224 */ /* 0x040fe200078e02ff */
[----:B------:R-:W-:Y:S01]  /*6f10*/  SHF.R.S32.HI R84, RZ, 0x18, R108 ;  /* 0x00000018ff547819 */ /* 0x000fe2000001146c */
[----:B------:R-:W-:Y:S01]  /*6f20*/  IMAD R48, R85, R82, R48 ;  /* 0x0000005255307224 */ /* 0x000fe200078e0230 */
[----:B------:R-:W-:Y:S01]  /*6f30*/  I2IP.S8.S32.SAT R123, R51, R46, RZ ;  /* 0x0000002e337b7239 */ /* 0x000fe200000014ff */
[C---:B------:R-:W-:Y:S01]  /*6f40*/  IMAD R55, R78.reuse, R55, RZ ;  /* 0x000000374e377224 */ /* 0x040fe200078e02ff */
[----:B------:R-:W-:Y:S01]  /*6f50*/  SHF.L.U32 R85, R109, 0x10, RZ ;  /* 0x000000106d557819 */ /* 0x000fe200000006ff */
[----:B------:R-:W-:Y:S01]  /*6f60*/  IMAD R49, R81, R82, R49 ;  /* 0x0000005251317224 */ /* 0x000fe200078e0231 */
[----:B------:R-:W-:Y:S01]  /*6f70*/  PRMT R81, R109, 0x8880, RZ ;  /* 0x000088806d517816 */ /* 0x000fe200000000ff */
[----:B------:R-:W-:Y:S01]  /*6f80*/  IMAD R52, R78, R56, RZ ;  /* 0x000000384e347224 */ /* 0x000fe200078e02ff */
[----:B------:R-:W-:Y:S01]  /*6f90*/  I2IP.S8.S32.SAT R123, R45, R44, R123 ;  /* 0x0000002c2d7b7239 */ /* 0x000fe2000000147b */
[-C--:B------:R-:W-:Y:S01]  /*6fa0*/  IMAD R50, R83, R82.reuse, R50 ;  /* 0x0000005253327224 */ /* 0x080fe200078e0232 */
[----:B------:R-:W-:Y:S01]  /*6fb0*/  SHF.R.S32.HI R83, RZ, 0x18, R85 ;  /* 0x00000018ff537819 */ /* 0x000fe20000011455 */
[-C--:B------:R-:W-:Y:S01]  /*6fc0*/  IMAD R55, R84, R82.reuse, R55 ;  /* 0x0000005254377224 */ /* 0x080fe200078e0237 */
[----:B------:R-:W-:Y:S01]  /*6fd0*/  PRMT R85, R110, 0x8880, RZ ;  /* 0x000088806e557816 */ /* 0x000fe200000000ff */
[----:B------:R-:W-:Y:S01]  /*6fe0*/  IMAD R52, R81, R82, R52 ;  /* 0x0000005251347224 */ /* 0x000fe200078e0234 */
[----:B------:R-:W-:Y:S01]  /*6ff0*/  SHF.L.U32 R81, R109, 0x8, RZ ;  /* 0x000000086d517819 */ /* 0x000fe200000006ff */
[C---:B------:R-:W-:Y:S01]  /*7000*/  IMAD R53, R78.reuse, R57, RZ ;  /* 0x000000394e357224 */ /* 0x040fe200078e02ff */
[----:B------:R1:W-:Y:S01]  /*7010*/  STS.128 [R174+0x8200], R120 ;  /* 0x00820078ae007388 */ /* 0x0003e20000000c00 */
[----:B------:R-:W-:Y:S01]  /*7020*/  IMAD R54, R78, R58, RZ ;  /* 0x0000003a4e367224 */ /* 0x000fe200078e02ff */
[----:B------:R-:W-:Y:S01]  /*7030*/  SHF.R.S32.HI R81, RZ, 0x18, R81 ;  /* 0x00000018ff517819 */ /* 0x000fe20000011451 */
[----:B------:R-:W-:Y:S01]  /*7040*/  IMAD R53, R83, R82, R53 ;  /* 0x0000005253357224 */ /* 0x000fe200078e0235 */
[----:B------:R-:W-:Y:S01]  /*7050*/  SHF.L.U32 R84, R110, 0x10, RZ ;  /* 0x000000106e547819 */ /* 0x000fe200000006ff */
[C---:B------:R-:W-:Y:S01]  /*7060*/  IMAD R59, R78.reuse, R59, RZ ;  /* 0x0000003b4e3b7224 */ /* 0x040fe200078e02ff */
[----:B------:R-:W-:Y:S01]  /*7070*/  SHF.R.S32.HI R83, RZ, 0x18, R109 ;  /* 0x00000018ff537819 */ /* 0x000fe2000001146d */
[C---:B------:R-:W-:Y:S01]  /*7080*/  IMAD R56, R78.reuse, R60, RZ ;  /* 0x0000003c4e387224 */ /* 0x040fe200078e02ff */
[----:B------:R-:W-:Y:S01]  /*7090*/  I2IP.S8.S32.SAT R124, R55, R50, RZ ;  /* 0x00000032377c7239 */ /* 0x000fe200000014ff */
[----:B------:R-:W-:Y:S01]  /*70a0*/  IMAD R54, R81, R82, R54 ;  /* 0x0000005251367224 */ /* 0x000fe200078e0236 */
[----:B------:R-:W-:Y:S01]  /*70b0*/  SHF.R.S32.HI R84, RZ, 0x18, R84 ;  /* 0x00000018ff547819 */ /* 0x000fe20000011454 */
[----:B------:R-:W-:Y:S01]  /*70c0*/  IMAD R57, R78, R61, RZ ;  /* 0x0000003d4e397224 */ /* 0x000fe200078e02ff */
[----:B------:R-:W-:Y:S01]  /*70d0*/  I2IP.S8.S32.SAT R124, R49, R48, R124 ;  /* 0x00000030317c7239 */ /* 0x000fe2000000147c */
[-C--:B------:R-:W-:Y:S01]  /*70e0*/  IMAD R59, R83, R82.reuse, R59 ;  /* 0x00000052533b7224 */ /* 0x080fe200078e023b */
[----:B------:R-:W-:Y:S01]  /*70f0*/  PRMT R83, R111, 0x8880, RZ ;  /* 0x000088806f537816 */ /* 0x000fe200000000ff */
[-C--:B------:R-:W-:Y:S01]  /*7100*/  IMAD R56, R85, R82.reuse, R56 ;  /* 0x0000005255387224 */ /* 0x080fe200078e0238 */
[----:B------:R-:W-:Y:S01]  /*7110*/  SHF.R.S32.HI R81, RZ, 0x18, R110 ;  /* 0x00000018ff517819 */ /* 0x000fe2000001146e */
[----:B------:R-:W-:Y:S01]  /*7120*/  IMAD R57, R84, R82, R57 ;  /* 0x0000005254397224 */ /* 0x000fe200078e0239 */
[----:B------:R-:W-:Y:S01]  /*7130*/  I2IP.S8.S32.SAT R125, R59, R54, RZ ;  /* 0x000000363b7d7239 */ /* 0x000fe200000014ff */
[C---:B------:R-:W-:Y:S01]  /*7140*/  IMAD R58, R78.reuse, R62, RZ ;  /* 0x0000003e4e3a7224 */ /* 0x040fe200078e02ff */
[C---:B------:R-:W-:Y:S01]  /*7150*/  SHF.L.U32 R85, R111.reuse, 0x8, RZ ;  /* 0x000000086f557819 */ /* 0x040fe200000006ff */
[----:B------:R-:W-:Y:S01]  /*7160*/  IMAD.U32 R84, R111, 0x10000, RZ ;  /* 0x000100006f547824 */ /* 0x000fe200078e00ff */
[----:B------:R-:W-:Y:S01]  /*7170*/  I2IP.S8.S32.SAT R125, R53, R52, R125 ;  /* 0x00000034357d7239 */ /* 0x000fe2000000147d */
[C---:B------:R-:W-:Y:S01]  /*7180*/  IMAD R63, R78.reuse, R63, RZ ;  /* 0x0000003f4e3f7224 */ /* 0x040fe200078e02ff */
[----:B------:R-:W-:Y:S01]  /*7190*/  SHF.R.S32.HI R85, RZ, 0x18, R85 ;  /* 0x00000018ff557819 */ /* 0x000fe20000011455 */
[C---:B------:R-:W-:Y:S01]  /*71a0*/  IMAD R60, R78.reuse, R64, RZ ;  /* 0x000000404e3c7224 */ /* 0x040fe200078e02ff */
[----:B------:R-:W-:Y:S01]  /*71b0*/  SHF.R.S32.HI R84, RZ, 0x18, R84 ;  /* 0x00000018ff547819 */ /* 0x000fe20000011454 */
[-C--:B------:R-:W-:Y:S02]  /*71c0*/  IMAD R58, R87, R82.reuse, R58 ;  /* 0x00000052573a7224 */ /* 0x080fe400078e023a */
[C---:B------:R-:W-:Y:S02]  /*71d0*/  IMAD R61, R78.reuse, R65, RZ ;  /* 0x000000414e3d7224 */ /* 0x040fe400078e02ff */
[-C--:B------:R-:W-:Y:S02]  /*71e0*/  IMAD R63, R81, R82.reuse, R63 ;  /* 0x00000052513f7224 */ /* 0x080fe400078e023f */
[----:B------:R-:W-:Y:S02]  /*71f0*/  IMAD R60, R83, R82, R60 ;  /* 0x00000052533c7224 */ /* 0x000fe400078e023c */
[----:B------:R-:W-:Y:S01]  /*7200*/  IMAD R62, R78, R66, RZ ;  /* 0x000000424e3e7224 */ /* 0x000fe200078e02ff */
[----:B------:R-:W-:Y:S01]  /*7210*/  I2IP.S8.S32.SAT R126, R63, R58, RZ ;  /* 0x0000003a3f7e7239 */ /* 0x000fe200000014ff */
[----:B------:R-:W-:Y:S02]  /*7220*/  IMAD R61, R84, R82, R61 ;  /* 0x00000052543d7224 */ /* 0x000fe400078e023d */
[----:B------:R-:W-:Y:S01]  /*7230*/  IMAD R67, R78, R67, RZ ;  /* 0x000000434e437224 */ /* 0x000fe200078e02ff */
[----:B------:R-:W-:Y:S01]  /*7240*/  I2IP.S8.S32.SAT R126, R57, R56, R126 ;  /* 0x00000038397e7239 */ /* 0x000fe2000000147e */
[-C--:B------:R-:W-:Y:S02]  /*7250*/  IMAD R62, R85, R82.reuse, R62 ;  /* 0x00000052553e7224 */ /* 0x080fe400078e023e */
[----:B------:R-:W-:Y:S05]  /*7260*/  IMAD R67, R86, R82, R67 ;  /* 0x0000005256437224 */ /* 0x000fea00078e0243 */
[----:B------:R-:W-:Y:S04]  /*7270*/  I2IP.S8.S32.SAT R127, R67, R62, RZ ;  /* 0x0000003e437f7239 */ /* 0x000fe800000014ff */
[----:B------:R-:W-:Y:S05]  /*7280*/  I2IP.S8.S32.SAT R127, R61, R60, R127 ;  /* 0x0000003c3d7f7239 */ /* 0x000fea000000147f */
[----:B------:R1:W-:Y:S01]  /*7290*/  STS.128 [R173+0x8200], R124 ;  /* 0x0082007cad007388 */ /* 0x0003e20000000c00 */
[----:B------:R-:W-:Y:S01]  /*72a0*/  @!PT LDS RZ, [RZ] ;  /* 0x00000000fffff984 */ /* 0x000fe20000000800 */
[----:B------:R-:W-:Y:S01]  /*72b0*/  @!PT LDS RZ, [RZ] ;  /* 0x00000000fffff984 */ /* 0x000fe20000000800 */
[----:B------:R-:W-:Y:S01]  /*72c0*/  @!PT LDS RZ, [RZ] ;  /* 0x00000000fffff984 */ /* 0x000fe20000000800 */
[----:B------:R-:W-:Y:S01]  /*72d0*/  @!PT LDS RZ, [RZ] ;  /* 0x00000000fffff984 */ /* 0x000fe20000000800 */
[----:B------:R2:W-:Y:S07]  /*72e0*/  MEMBAR.ALL.CTA ;  /* 0x0000000000007992 */ /* 0x0005ee0000008000 */
[----:B--2---:R-:W2:Y:S02]  /*72f0*/  FENCE.VIEW.ASYNC.S ;  /* 0x00000000000073c6 */ /* 0x004ea40000000000 */
[----:B--2---:R-:W-:Y:S06]  /*7300*/  BAR.SYNC.DEFER_BLOCKING 0x1, 0x80 ;  /* 0x0042000000007b1d */ /* 0x004fec0000010000 */
[----:B------:R-:W-:Y:S05]  /*7310*/  @P0 BRA `(.L_x_115) ;  /* 0x0000000000280947 */ /* 0x000fea0003800000 */
[----:B------:R-:W-:Y:S02]  /*7320*/  UIADD3 UR4, UPT, UPT, UR49, 0x8200, URZ ;  /* 0x0000820031047890 */ /* 0x000fe4000fffe0ff */
[----:B------:R-:W-:Y:S01]  /*7330*/  UIADD3 UR6, UP0, UPT, UR52, 0x680, URZ ;  /* 0x0000068034067890 */ /* 0x000fe2000ff1e0ff */
[----:B------:R-:W-:Y:S03]  /*7340*/  UMOV UR43, UR36 ;  /* 0x00000024002b7c82 */ /* 0x000fe60008000000 */
[----:B------:R-:W-:Y:S01]  /*7350*/  MOV R168, UR4 ;  /* 0x0000000400a87c02 */ /* 0x000fe20008000f00 */
[----:B------:R-:W-:Y:S03]  /*7360*/  UIADD3.X UR7, UPT, UPT, URZ, UR53, URZ, UP0, !UPT ;  /* 0x00000035ff077290 */ /* 0x000fe600087fe4ff */
[----:B------:R-:W-:Y:S11]  /*7370*/  R2UR UR40, R168 ;  /* 0x00000000a82872ca */ /* 0x000ff600000e0000 */
[----:B------:R-:W-:Y:S02]  /*7380*/  @!UPT UIADD3 URZ, UPT, UPT, URZ, URZ, URZ ;  /* 0x000000fffffff290 */ /* 0x000fe4000fffe0ff */
[----:B------:R2:W-:Y:S01]  /*7390*/  UTMASTG.3D [UR40], [UR6] ;  /* 0x00000028060073b5 */ /* 0x0005e20008010000 */
[----:B------:R0:W-:Y:S01]  /*73a0*/  UTMACMDFLUSH ;  /* 0x00000000000079b7 */ /* 0x0001e20000000000 */
[----:B--2---:R-:W-:Y:S04]  /*73b0*/  DEPBAR.LE SB0, 0x1 ;  /* 0x000080400000791a */ /* 0x004fe80000000000 */
.L_x_115:
[----:B------:R-:W-:Y:S05]  /*73c0*/  BSYNC.RECONVERGENT B0 ;  /* 0x0000000000007941 */ /* 0x000fea0003800200 */
.L_x_114:
[----:B------:R-:W-:Y:S06]  /*73d0*/  BAR.SYNC.DEFER_BLOCKING 0x1, 0x80 ;  /* 0x0042000000007b1d */ /* 0x000fec0000010000 */
[----:B------:R-:W2:Y:S01]  /*73e0*/  @P6 SYNCS.PHASECHK.TRANS64.TRYWAIT P0, [R117+URZ+0x40], R118 ;  /* 0x00004076750065a7 */ /* 0x000ea200080011ff */
[----:B------:R-:W-:Y:S01]  /*73f0*/  BSSY B1, `(.L_x_116) ;  /* 0x0000023000017945 */ /* 0x000fe20003800000 */
[----:B--2---:R-:W-:Y:S03]  /*7400*/  @P6 SEL R100, RZ, 0x1, !P0 ;  /* 0x00000001ff646807 */ /* 0x004fe60004000000 */
[----:B------:R-:W-:Y:S05]  /*7410*/  @!P6 BRA `(.L_x_117) ;  /* 0x000000000080e947 */ /* 0x000fea0003800000 */
[----:B------:R-:W-:Y:S01]  /*7420*/  ISETP.NE.AND P1, PT, R101, RZ, PT ;  /* 0x000000ff6500720c */ /* 0x000fe20003f25270 */
[----:B------:R-:W-:Y:S01]  /*7430*/  BSSY B0, `(.L_x_118) ;  /* 0x000000a000007945 */ /* 0x000fe20003800000 */
[----:B------:R-:W-:Y:S11]  /*7440*/  ISETP.NE.AND P0, PT, R100, RZ, PT ;  /* 0x000000ff6400720c */ /* 0x000ff60003f05270 */
[----:B------:R-:W-:Y:S04]  /*7450*/  @P1 IMAD R5, R162, 0x2000, R103 ;  /* 0x00002000a2051824 */ /* 0x000fe800078e0267 */
[--C-:B------:R-:W-:Y:S01]  /*7460*/  @P1 IMAD.IADD R4, R167, 0x1, R5.reuse ;  /* 0x00000001a7041824 */ /* 0x100fe200078e0205 */
[----:B------:R-:W-:Y:S01]  /*7470*/  @P1 IADD3 R3, PT, PT, R166, R5, RZ ;  /* 0x00000005a6031210 */ /* 0x000fe20007ffe0ff */
[----:B------:R-:W-:Y:S01]  /*7480*/  @P1 IMAD.IADD R2, R102, 0x1, R5 ;  /* 0x0000000166021824 */ /* 0x000fe200078e0205 */
[----:B------:R-:W-:Y:S06]  /*7490*/  @P0 BRA `(.L_x_119) ;  /* 0x00000000000c0947 */ /* 0x000fec0003800000 */
[----:B------:R-:W-:Y:S04]  /*74a0*/  SHF.L.U32 R0, R161, 0x1f, RZ ;  /* 0x0000001fa1007819 */ /* 0x000fe800000006ff */
[----:B------:R-:W2:Y:S02]  /*74b0*/  SYNCS.PHASECHK.TRANS64.TRYWAIT P0, [R117+URZ+0x40], R0 ;  /* 0x00004000750075a7 */ /* 0x000ea400080011ff */
[----:B--2---:R-:W-:Y:S05]  /*74c0*/  @!P0 BRA `(.L_x_120) ;  /* 0x0000004c004c8947 */ /* 0x004fea0003800000 */
.L_x_119:
[----:B------:R-:W-:Y:S05]  /*74d0*/  BSYNC B0 ;  /* 0x0000000000007941 */ /* 0x000fea0003800000 */
.L_x_118:
[----:B------:R-:W-:Y:S01]  /*74e0*/  ISETP.NE.AND P0, PT, R101, RZ, PT ;  /* 0x000000ff6500720c */ /* 0x000fe20003f05270 */
[----:B--2---:R-:W-:Y:S02]  /*74f0*/  VIADD R117, R117, 0x60 ;  /* 0x0000006075757836 */ /* 0x004fe40000000000 */
[----:B------:R-:W-:Y:S02]  /*7500*/  IMAD.U32 R0, RZ, RZ, UR37 ;  /* 0x00000025ff007e24 */ /* 0x000fe4000f8e00ff */
[----:B------:R-:W-:Y:S03]  /*7510*/  VIADD R162, R162, 0x1 ;  /* 0x00000001a2a27836 */ /* 0x000fe60000000000 */
[----:B------:R-:W-:Y:S05]  /*7520*/  PRMT R0, R0, 0x654, R117 ;  /* 0x0000065400007816 */ /* 0x000fea0000000075 */
[----:B------:R2:W3:Y:S04]  /*7530*/  @P0 LDS.128 R88, [R5+0x200] ;  /* 0x0002000005580984 */ /* 0x0004e80000000c00 */
[----:B------:R2:W4:Y:S04]  /*7540*/  @P0 LDS.128 R96, [R4+0x200] ;  /* 0x0002000004600984 */ /* 0x0005280000000c00 */
        /* <DEDUP_REMOVED lines=12> */
[----:B--234-:R-:W-:Y:S02]  /*7610*/  LOP3.LUT R161, R161, R0, RZ, 0x3c, !PT ;  /* 0x00000000a1a17212 */ /* 0x01cfe400078e3cff */
.L_x_117:
[----:B------:R-:W-:Y:S05]  /*7620*/  BSYNC B1 ;  /* 0x0000000000017941 */ /* 0x000fea0003800000 */
.L_x_116:
[----:B------:R-:W-:Y:S05]  /*7630*/  VIADD R3, R80, 0x40 ;  /* 0x0000004050037836 */ /* 0x000fea0000000000 */
[----:B------:R-:W-:Y:S04]  /*7640*/  SHF.R.U32.HI R3, RZ, 0x15, R3 ;  /* 0x00000015ff037819 */ /* 0x000fe80000011603 */
[----:B------:R-:W-:Y:S11]  /*7650*/  LOP3.LUT P0, RZ, R3, 0x3, R156, 0x48, !PT ;  /* 0x0000000303ff7812 */ /* 0x000ff6000780489c */
[----:B------:R-:W-:Y:S02]  /*7660*/  @!UPT UIADD3 URZ, UPT, UPT, URZ, URZ, URZ ;  /* 0x000000fffffff290 */ /* 0x000fe4000fffe0ff */
[----:B------:R-:W-:Y:S05]  /*7670*/  @!P0 BRA `(.L_x_121) ;  /* 0x0000000000408947 */ /* 0x000fea0003800000 */
[----:B------:R-:W2:Y:S01]  /*7680*/  LDCU.64 UR8, c[0x4][0x78] ;  /* 0x01000f00ff0877ac */ /* 0x000ea20008000a00 */
[----:B------:R-:W-:Y:S01]  /*7690*/  MOV R3, 0x0 ;  /* 0x0000000000037802 */ /* 0x000fe20000000f00 */
[----:B------:R-:W-:Y:S02]  /*76a0*/  HFMA2 R12, -RZ, RZ, 0, 5.9604644775390625e-08 ;  /* 0x00000001ff0c7431 */ /* 0x000fe400000001ff */
[----:B------:R-:W-:Y:S02]  /*76b0*/  IMAD.MOV.U32 R8, RZ, RZ, 0x192 ;  /* 0x00000192ff087424 */ /* 0x000fe400078e00ff */
[----:B------:R-:W-:Y:S01]  /*76c0*/  IMAD.MOV.U32 R13, RZ, RZ, RZ ;  /* 0x000000ffff0d7224 */ /* 0x000fe200078e00ff */
[----:B------:R-:W3:Y:S01]  /*76d0*/  LDCU.64 UR6, c[0x4][0x80] ;  /* 0x01001000ff0677ac */ /* 0x000ee20008000a00 */
[----:B------:R-:W4:Y:S01]  /*76e0*/  LDC.64 R2, c[0x4][R3] ;  /* 0x0100000003027b82 */ /* 0x000f220000000a00 */
[----:B------:R-:W5:Y:S01]  /*76f0*/  LDCU.64 UR4, c[0x4][0x18] ;  /* 0x01000300ff0477ac */ /* 0x000f620008000a00 */
[----:B--2---:R-:W-:Y:S01]  /*7700*/  MOV R5, UR9 ;  /* 0x0000000900057c02 */ /* 0x004fe20008000f00 */
[----:B------:R-:W-:Y:S01]  /*7710*/  IMAD.U32 R4, RZ, RZ, UR8 ;  /* 0x00000008ff047e24 */ /* 0x000fe2000f8e00ff */
[----:B---3--:R-:W-:Y:S01]  /*7720*/  MOV R7, UR7 ;  /* 0x0000000700077c02 */ /* 0x008fe20008000f00 */
[----:B------:R-:W-:Y:S01]  /*7730*/  IMAD.U32 R6, RZ, RZ, UR6 ;  /* 0x00000006ff067e24 */ /* 0x000fe2000f8e00ff */
[----:B-----5:R-:W-:Y:S01]  /*7740*/  MOV R11, UR5 ;  /* 0x00000005000b7c02 */ /* 0x020fe20008000f00 */
[----:B------:R-:W-:Y:S02]  /*7750*/  IMAD.U32 R10, RZ, RZ, UR4 ;  /* 0x00000004ff0a7e24 */ /* 0x000fe4000f8e00ff */
[----:B------:R-:W-:Y:S07]  /*7760*/  LEPC R20, `(.L_x_121) ;  /* 0x000000001014794e */ /* 0x000fee0000000000 */
[----:B-1--4-:R-:W-:Y:S05]  /*7770*/  CALL.ABS.NOINC R2 ;  /* 0x0000000002007343 */ /* 0x012fea0003c00000 */
.L_x_121:
[----:B------:R-:W-:Y:S05]  /*7780*/  WARPSYNC.ALL ;  /* 0x0000000000007948 */ /* 0x000fea0003800000 */
[----:B------:R-:W-:Y:S01]  /*7790*/  R2UR UR4, R80 ;  /* 0x00000000500472ca */ /* 0x000fe200000e0000 */
[----:B------:R-:W-:Y:S01]  /*77a0*/  BSSY.RECONVERGENT B0, `(.L_x_122) ;  /* 0x000011c000007945 */ /* 0x000fe20003800200 */
[C---:B------:R-:W-:Y:S02]  /*77b0*/  PRMT R81, R88.reuse, 0x8880, RZ ;  /* 0x0000888058517816 */ /* 0x040fe400000000ff */
[C---:B------:R-:W-:Y:S02]  /*77c0*/  SHF.L.U32 R84, R88.reuse, 0x8, RZ ;  /* 0x0000000858547819 */ /* 0x040fe400000006ff */
[----:B------:R-:W-:Y:S02]  /*77d0*/  SHF.L.U32 R83, R88, 0x10, RZ ;  /* 0x0000001058537819 */ /* 0x000fe400000006ff */
[----:B------:R-:W-:Y:S02]  /*77e0*/  SHF.R.S32.HI R84, RZ, 0x18, R84 ;  /* 0x00000018ff547819 */ /* 0x000fe40000011454 */
[----:B------:R-:W-:Y:S02]  /*77f0*/  SHF.R.S32.HI R83, RZ, 0x18, R83 ;  /* 0x00000018ff537819 */ /* 0x000fe40000011453 */
[----:B------:R-:W-:Y:S01]  /*7800*/  ISETP.NE.AND P0, PT, R169, RZ, PT ;  /* 0x000000ffa900720c */ /* 0x000fe20003f05270 */
[----:B------:R-:W2:Y:S01]  /*7810*/  LDTM.x64 R4, tmem[UR4+0x40] ;  /* 0x00004004000479ee */ /* 0x000ea20008340000 */
[----:B------:R-:W-:Y:S01]  /*7820*/  ISETP.NE.AND P6, PT, R116, RZ, PT ;  /* 0x000000ff7400720c */ /* 0x000fe20003fc5270 */
[C---:B--2---:R-:W-:Y:S02]  /*7830*/  IMAD R0, R78.reuse, R4, RZ ;  /* 0x000000044e007224 */ /* 0x044fe400078e02ff */
[C---:B------:R-:W-:Y:S02]  /*7840*/  IMAD R3, R78.reuse, R6, RZ ;  /* 0x000000064e037224 */ /* 0x040fe400078e02ff */
[C---:B------:R-:W-:Y:S02]  /*7850*/  IMAD R4, R78.reuse, R8, RZ ;  /* 0x000000084e047224 */ /* 0x040fe400078e02ff */
[C---:B------:R-:W-:Y:S02]  /*7860*/  IMAD R6, R78.reuse, R10, RZ ;  /* 0x0000000a4e067224 */ /* 0x040fe400078e02ff */
[C---:B------:R-:W-:Y:S02]  /*7870*/  IMAD R2, R78.reuse, R5, RZ ;  /* 0x000000054e027224 */ /* 0x040fe400078e02ff */
[C---:B------:R-:W-:Y:S02]  /*7880*/  IMAD R8, R78.reuse, R12, RZ ;  /* 0x0000000c4e087224 */ /* 0x040fe400078e02ff */
[C---:B------:R-:W-:Y:S02]  /*7890*/  IMAD R10, R78.reuse, R14, RZ ;  /* 0x0000000e4e0a7224 */ /* 0x040fe400078e02ff */
[C---:B------:R-:W-:Y:S02]  /*78a0*/  IMAD R5, R78.reuse, R9, RZ ;  /* 0x000000094e057224 */ /* 0x040fe400078e02ff */
[----:B------:R-:W-:Y:S01]  /*78b0*/  IMAD R0, R81, R82, R0 ;  /* 0x0000005251007224 */ /* 0x000fe200078e0200 */
[----:B------:R-:W-:Y:S01]  /*78c0*/  SHF.L.U32 R81, R89, 0x8, RZ ;  /* 0x0000000859517819 */ /* 0x000fe200000006ff */
[C---:B------:R-:W-:Y:S02]  /*78d0*/  IMAD R12, R78.reuse, R16, RZ ;  /* 0x000000104e0c7224 */ /* 0x040fe400078e02ff */
[C---:B------:R-:W-:Y:S01]  /*78e0*/  IMAD R14, R78.reuse, R18, RZ ;  /* 0x000000124e0e7224 */ /* 0x040fe200078e02ff */
[----:B------:R-:W-:Y:S01]  /*78f0*/  SHF.R.S32.HI R81, RZ, 0x18, R81 ;  /* 0x00000018ff517819 */ /* 0x000fe20000011451 */
[C---:B------:R-:W-:Y:S02]  /*7900*/  IMAD R9, R78.reuse, R13, RZ ;  /* 0x0000000d4e097224 */ /* 0x040fe400078e02ff */
[C---:B------:R-:W-:Y:S02]  /*7910*/  IMAD R16, R78.reuse, R20, RZ ;  /* 0x000000144e107224 */ /* 0x040fe400078e02ff */
[C---:B------:R-:W-:Y:S02]  /*7920*/  IMAD R18, R78.reuse, R22, RZ ;  /* 0x000000164e127224 */ /* 0x040fe400078e02ff */
[C---:B------:R-:W-:Y:S02]  /*7930*/  IMAD R13, R78.reuse, R17, RZ ;  /* 0x000000114e0d7224 */ /* 0x040fe400078e02ff */
[C---:B------:R-:W-:Y:S02]  /*7940*/  IMAD R20, R78.reuse, R24, RZ ;  /* 0x000000184e147224 */ /* 0x040fe400078e02ff */
[C---:B------:R-:W-:Y:S02]  /*7950*/  IMAD R22, R78.reuse, R26, RZ ;  /* 0x0000001a4e167224 */ /* 0x040fe400078e02ff */
[----:B------:R-:W-:Y:S01]  /*7960*/  IMAD R2, R83, R82, R2 ;  /* 0x0000005253027224 */ /* 0x000fe200078e0202 */
[----:B------:R-:W-:Y:S01]  /*7970*/  SHF.R.S32.HI R83, RZ, 0x18, R89 ;  /* 0x00000018ff537819 */ /* 0x000fe20000011459 */
[C---:B------:R-:W-:Y:S02]  /*7980*/  IMAD R17, R78.reuse, R21, RZ ;  /* 0x000000154e117224 */ /* 0x040fe400078e02ff */
[C---:B------:R-:W-:Y:S02]  /*7990*/  IMAD R24, R78.reuse, R28, RZ ;  /* 0x0000001c4e187224 */ /* 0x040fe400078e02ff */
[C---:B------:R-:W-:Y:S02]  /*79a0*/  IMAD R26, R78.reuse, R30, RZ ;  /* 0x0000001e4e1a7224 */ /* 0x040fe400078e02ff */
[C---:B------:R-:W-:Y:S02]  /*79b0*/  IMAD R21, R78.reuse, R25, RZ ;  /* 0x000000194e157224 */ /* 0x040fe400078e02ff */
[C---:B------:R-:W-:Y:S02]  /*79c0*/  IMAD R28, R78.reuse, R32, RZ ;  /* 0x000000204e1c7224 */ /* 0x040fe400078e02ff */
[----:B------:R-:W-:Y:S02]  /*79d0*/  IMAD R30, R78, R34, RZ ;  /* 0x000000224e1e7224 */ /* 0x000fe400078e02ff */
[----:B------:R-:W-:Y:S02]  /*79e0*/  IMAD R3, R84, R82, R3 ;  /* 0x0000005254037224 */ /* 0x000fe400078e0203 */
[C---:B------:R-:W-:Y:S02]  /*79f0*/  IMAD R25, R78.reuse, R29, RZ ;  /* 0x0000001d4e197224 */ /* 0x040fe400078e02ff */
        /* <DEDUP_REMOVED lines=14> */
[C---:B------:R-:W-:Y:S01]  /*7ae0*/  IMAD R60, R78.reuse, R64, RZ ;  /* 0x000000404e3c7224 */ /* 0x040fe200078e02ff */
[----:B------:R-:W-:Y:S01]  /*7af0*/  SHF.R.S32.HI R64, RZ, 0x18, R88 ;  /* 0x00000018ff407819 */ /* 0x000fe20000011458 */
[C---:B------:R-:W-:Y:S02]  /*7b00*/  IMAD R34, R78.reuse, R38, RZ ;  /* 0x000000264e227224 */ /* 0x040fe400078e02ff */
[C---:B------:R-:W-:Y:S02]  /*7b10*/  IMAD R38, R78.reuse, R42, RZ ;  /* 0x0000002a4e267224 */ /* 0x040fe400078e02ff */
[C---:B------:R-:W-:Y:S02]  /*7b20*/  IMAD R57, R78.reuse, R61, RZ ;  /* 0x0000003d4e397224 */ /* 0x040fe400078e02ff */
[C---:B------:R-:W-:Y:S01]  /*7b30*/  IMAD R61, R78.reuse, R65, RZ ;  /* 0x000000414e3d7224 */ /* 0x040fe200078e02ff */
[C---:B------:R-:W-:Y:S01]  /*7b40*/  PRMT R65, R89.reuse, 0x8880, RZ ;  /* 0x0000888059417816 */ /* 0x040fe200000000ff */
[C---:B------:R-:W-:Y:S02]  /*7b50*/  IMAD R42, R78.reuse, R46, RZ ;  /* 0x0000002e4e2a7224 */ /* 0x040fe400078e02ff */
[C---:B------:R-:W-:Y:S02]  /*7b60*/  IMAD R46, R78.reuse, R50, RZ ;  /* 0x000000324e2e7224 */ /* 0x040fe400078e02ff */
[C---:B------:R-:W-:Y:S02]  /*7b70*/  IMAD R51, R78.reuse, R51, RZ ;  /* 0x000000334e337224 */ /* 0x040fe400078e02ff */
[C---:B------:R-:W-:Y:S02]  /*7b80*/  IMAD R50, R78.reuse, R54, RZ ;  /* 0x000000364e327224 */ /* 0x040fe400078e02ff */
[C---:B------:R-:W-:Y:S02]  /*7b90*/  IMAD R54, R78.reuse, R58, RZ ;  /* 0x0000003a4e367224 */ /* 0x040fe400078e02ff */
[C---:B------:R-:W-:Y:S02]  /*7ba0*/  IMAD R58, R78.reuse, R62, RZ ;  /* 0x0000003e4e3a7224 */ /* 0x040fe400078e02ff */
[C---:B------:R-:W-:Y:S01]  /*7bb0*/  IMAD R62, R78.reuse, R66, RZ ;  /* 0x000000424e3e7224 */ /* 0x040fe200078e02ff */
[----:B------:R-:W-:Y:S01]  /*7bc0*/  SHF.L.U32 R66, R89, 0x10, RZ ;  /* 0x0000001059427819 */ /* 0x000fe200000006ff */
[C---:B------:R-:W-:Y:S02]  /*7bd0*/  IMAD R7, R78.reuse, R7, RZ ;  /* 0x000000074e077224 */ /* 0x040fe400078e02ff */
[----:B------:R-:W-:Y:S01]  /*7be0*/  IMAD R11, R78, R11, RZ ;  /* 0x0000000b4e0b7224 */ /* 0x000fe200078e02ff */
[----:B------:R-:W-:Y:S01]  /*7bf0*/  SHF.R.S32.HI R66, RZ, 0x18, R66 ;  /* 0x00000018ff427819 */ /* 0x000fe20000011442 */
[-C--:B------:R-:W-:Y:S01]  /*7c00*/  IMAD R7, R64, R82.reuse, R7 ;  /* 0x0000005240077224 */ /* 0x080fe200078e0207 */
[C---:B------:R-:W-:Y:S01]  /*7c10*/  PRMT R64, R90.reuse, 0x8880, RZ ;  /* 0x000088805a407816 */ /* 0x040fe200000000ff */
[-C--:B------:R-:W-:Y:S01]  /*7c20*/  IMAD R4, R65, R82.reuse, R4 ;  /* 0x0000005241047224 */ /* 0x080fe200078e0204 */
[----:B------:R-:W-:Y:S01]  /*7c30*/  SHF.L.U32 R65, R90, 0x10, RZ ;  /* 0x000000105a417819 */ /* 0x000fe200000006ff */
[-C--:B------:R-:W-:Y:S02]  /*7c40*/  IMAD R5, R66, R82.reuse, R5 ;  /* 0x0000005242057224 */ /* 0x080fe400078e0205 */
[-C--:B------:R-:W-:Y:S01]  /*7c50*/  IMAD R6, R81, R82.reuse, R6 ;  /* 0x0000005251067224 */ /* 0x080fe200078e0206 */
[----:B------:R-:W-:Y:S01]  /*7c60*/  I2IP.S8.S32.SAT R81, R7, R3, RZ ;  /* 0x0000000307517239 */ /* 0x000fe200000014ff */
[----:B------:R-:W-:Y:S01]  /*7c70*/  IMAD R11, R83, R82, R11 ;  /* 0x00000052530b7224 */ /* 0x000fe200078e020b */
[----:B------:R-:W-:Y:S01]  /*7c80*/  SHF.L.U32 R7, R90, 0x8, RZ ;  /* 0x000000085a077819 */ /* 0x000fe200000006ff */
[C---:B------:R-:W-:Y:S01]  /*7c90*/  IMAD R15, R78.reuse, R15, RZ ;  /* 0x0000000f4e0f7224 */ /* 0x040fe200078e02ff */
[----:B------:R-:W-:Y:S01]  /*7ca0*/  MOV R3, R64 ;  /* 0x0000004000037202 */ /* 0x000fe20000000f00 */
[C---:B------:R-:W-:Y:S01]  /*7cb0*/  IMAD R19, R78.reuse, R19, RZ ;  /* 0x000000134e137224 */ /* 0x040fe200078e02ff */
[----:B------:R-:W-:Y:S01]  /*7cc0*/  I2IP.S8.S32.SAT R11, R11, R6, RZ ;  /* 0x000000060b0b7239 */ /* 0x000fe200000014ff */
[C---:B------:R-:W-:Y:S01]  /*7cd0*/  IMAD R23, R78.reuse, R23, RZ ;  /* 0x000000174e177224 */ /* 0x040fe200078e02ff */
[----:B------:R-:W-:Y:S01]  /*7ce0*/  SHF.R.S32.HI R6, RZ, 0x18, R65 ;  /* 0x00000018ff067819 */ /* 0x000fe20000011441 */
[----:B------:R-:W-:Y:S01]  /*7cf0*/  IMAD R8, R3, R82, R8 ;  /* 0x0000005203087224 */ /* 0x000fe200078e0208 */
[----:B------:R-:W-:Y:S01]  /*7d00*/  SHF.R.S32.HI R7, RZ, 0x18, R7 ;  /* 0x00000018ff077819 */ /* 0x000fe20000011407 */
[----:B------:R-:W-:Y:S01]  /*7d10*/  IMAD R27, R78, R27, RZ ;  /* 0x0000001b4e1b7224 */ /* 0x000fe200078e02ff */
[----:B------:R-:W-:Y:S01]  /*7d20*/  I2IP.S8.S32.SAT R84, R2, R0, R81 ;  /* 0x0000000002547239 */ /* 0x000fe20000001451 */
[-C--:B------:R-:W-:Y:S01]  /*7d30*/  IMAD R9, R6, R82.reuse, R9 ;  /* 0x0000005206097224 */ /* 0x080fe200078e0209 */
[----:B------:R-:W-:Y:S01]  /*7d40*/  SHF.L.U32 R2, R91, 0x10, RZ ;  /* 0x000000105b027819 */ /* 0x000fe200000006ff */
[----:B------:R-:W-:Y:S01]  /*7d50*/  IMAD R10, R7, R82, R10 ;  /* 0x00000052070a7224 */ /* 0x000fe200078e020a */
[----:B------:R-:W-:Y:S01]  /*7d60*/  SHF.R.S32.HI R0, RZ, 0x18, R90 ;  /* 0x00000018ff007819 */ /* 0x000fe2000001145a */
[C---:B------:R-:W-:Y:S01]  /*7d70*/  IMAD R31, R78.reuse, R31, RZ ;  /* 0x0000001f4e1f7224 */ /* 0x040fe200078e02ff */
[----:B------:R-:W-:Y:S01]  /*7d80*/  I2IP.S8.S32.SAT R85, R5, R4, R11 ;  /* 0x0000000405557239 */ /* 0x000fe2000000140b */
[----:B------:R-:W-:Y:S01]  /*7d90*/  IMAD R35, R78, R35, RZ ;  /* 0x000000234e237224 */ /* 0x000fe200078e02ff */
[C---:B------:R-:W-:Y:S01]  /*7da0*/  PRMT R3, R91.reuse, 0x8880, RZ ;  /* 0x000088805b037816 */ /* 0x040fe200000000ff */
[-C--:B------:R-:W-:Y:S01]  /*7db0*/  IMAD R15, R0, R82.reuse, R15 ;  /* 0x00000052000f7224 */ /* 0x080fe200078e020f */
[----:B------:R-:W-:Y:S01]  /*7dc0*/  SHF.L.U32 R5, R91, 0x8, RZ ;  /* 0x000000085b057819 */ /* 0x000fe200000006ff */
[C---:B------:R-:W-:Y:S01]  /*7dd0*/  IMAD R39, R78.reuse, R39, RZ ;  /* 0x000000274e277224 */ /* 0x040fe200078e02ff */
[----:B------:R-:W-:Y:S01]  /*7de0*/  SHF.R.S32.HI R2, RZ, 0x18, R2 ;  /* 0x00000018ff027819 */ /* 0x000fe20000011402 */
[-C--:B------:R-:W-:Y:S01]  /*7df0*/  IMAD R12, R3, R82.reuse, R12 ;  /* 0x00000052030c7224 */ /* 0x080fe200078e020c */
[----:B------:R-:W-:Y:S01]  /*7e00*/  SHF.R.S32.HI R5, RZ, 0x18, R5 ;  /* 0x00000018ff057819 */ /* 0x000fe20000011405 */
[----:B------:R-:W-:Y:S01]  /*7e10*/  IMAD R43, R78, R43, RZ ;  /* 0x0000002b4e2b7224 */ /* 0x000fe200078e02ff */
[----:B------:R-:W-:Y:S01]  /*7e20*/  SHF.R.S32.HI R4, RZ, 0x18, R91 ;  /* 0x00000018ff047819 */ /* 0x000fe2000001145b */
[-C--:B------:R-:W-:Y:S01]  /*7e30*/  IMAD R13, R2, R82.reuse, R13 ;  /* 0x00000052020d7224 */ /* 0x080fe200078e020d */
[C---:B------:R-:W-:Y:S01]  /*7e40*/  SHF.L.U32 R0, R96.reuse, 0x10, RZ ;  /* 0x0000001060007819 */ /* 0x040fe200000006ff */
[-C--:B------:R-:W-:Y:S01]  /*7e50*/  IMAD R14, R5, R82.reuse, R14 ;  /* 0x00000052050e7224 */ /* 0x080fe200078e020e */
[C---:B------:R-:W-:Y:S01]  /*7e60*/  PRMT R3, R96.reuse, 0x8880, RZ ;  /* 0x0000888060037816 */ /* 0x040fe200000000ff */
[----:B------:R-:W-:Y:S01]  /*7e70*/  IMAD.SHL.U32 R2, R96, 0x100, RZ ;  /* 0x0000010060027824 */ /* 0x000fe200078e00ff */
[----:B------:R-:W-:Y:S01]  /*7e80*/  SHF.R.S32.HI R0, RZ, 0x18, R0 ;  /* 0x00000018ff007819 */ /* 0x000fe20000011400 */
[-C--:B------:R-:W-:Y:S01]  /*7e90*/  IMAD R19, R4, R82.reuse, R19 ;  /* 0x0000005204137224 */ /* 0x080fe200078e0213 */
[----:B------:R-:W-:Y:S01]  /*7ea0*/  SHF.L.U32 R4, R97, 0x10, RZ ;  /* 0x0000001061047819 */ /* 0x000fe200000006ff */
[-C--:B------:R-:W-:Y:S01]  /*7eb0*/  IMAD R16, R3, R82.reuse, R16 ;  /* 0x0000005203107224 */ /* 0x080fe200078e0210 */
[----:B------:R-:W-:Y:S01]  /*7ec0*/  SHF.R.S32.HI R5, RZ, 0x18, R2 ;  /* 0x00000018ff057819 */ /* 0x000fe20000011402 */
[-C--:B------:R-:W-:Y:S01]  /*7ed0*/  IMAD R17, R0, R82.reuse, R17 ;  /* 0x0000005200117224 */ /* 0x080fe200078e0211 */
[----:B------:R-:W-:Y:S01]  /*7ee0*/  SHF.R.S32.HI R0, RZ, 0x18, R96 ;  /* 0x00000018ff007819 */ /* 0x000fe20000011460 */
[----:B------:R-:W-:Y:S01]  /*7ef0*/  IMAD R47, R78, R47, RZ ;  /* 0x0000002f4e2f7224 */ /* 0x000fe200078e02ff */
[----:B------:R-:W-:Y:S01]  /*7f00*/  PRMT R3, R97, 0x8880, RZ ;  /* 0x0000888061037816 */ /* 0x000fe200000000ff */
[-C--:B------:R-:W-:Y:S01]  /*7f10*/  IMAD R18, R5, R82.reuse, R18 ;  /* 0x0000005205127224 */ /* 0x080fe200078e0212 */
[----:B------:R-:W-:Y:S01]  /*7f20*/  SHF.L.U32 R2, R97, 0x8, RZ ;  /* 0x0000000861027819 */ /* 0x000fe200000006ff */
[-C--:B------:R-:W-:Y:S01]  /*7f30*/  IMAD R23, R0, R82.reuse, R23 ;  /* 0x0000005200177224 */ /* 0x080fe200078e0217 */
        /* <DEDUP_REMOVED lines=8> */
[----:B------:R-:W-:Y:S01]  /*7fc0*/  PRMT R3, R98, 0x8880, RZ ;  /* 0x0000888062037816 */ /* 0x000fe200000000ff */
        /* <DEDUP_REMOVED lines=9> */
[----:B------:R-:W-:Y:S01]  /*8060*/  SHF.L.U32 R0, R99, 0x10, RZ ;  /* 0x0000001063007819 */ /* 0x000fe200000006ff */
[-C--:B------:R-:W-:Y:S01]  /*8070*/  IMAD R26, R5, R82.reuse, R26 ;  /* 0x00000052051a7224 */ /* 0x080fe200078e021a */
[C---:B------:R-:W-:Y:S01]  /*8080*/  PRMT R3, R99.reuse, 0x8880, RZ ;  /* 0x0000888063037816 */ /* 0x040fe200000000ff */
[-C--:B------:R-:W-:Y:S01]  /*8090*/  IMAD R31, R2, R82.reuse, R31 ;  /* 0x00000052021f7224 */ /* 0x080fe200078e021f */
[----:B------:R-:W-:Y:S01]  /*80a0*/  SHF.L.U32 R2, R99, 0x8, RZ ;  /* 0x0000000863027819 */ /* 0x000fe200000006ff */
[----:B------:R-:W-:Y:S01]  /*80b0*/  IMAD R67, R78, R67, RZ ;  /* 0x000000434e437224 */ /* 0x000fe200078e02ff */
[----:B------:R-:W-:Y:S01]  /*80c0*/  SHF.R.S32.HI R0, RZ, 0x18, R0 ;  /* 0x00000018ff007819 */ /* 0x000fe20000011400 */
[-C--:B------:R-:W-:Y:S01]  /*80d0*/  IMAD R28, R3, R82.reuse, R28 ;  /* 0x00000052031c7224 */ /* 0x080fe200078e021c */
[----:B------:R-:W-:Y:S02]  /*80e0*/  SHF.R.S32.HI R5, RZ, 0x18, R2 ;  /* 0x00000018ff057819 */ /* 0x000fe40000011402 */
[----:B------:R-:W-:Y:S01]  /*80f0*/  SHF.R.S32.HI R2, RZ, 0x18, R99 ;  /* 0x00000018ff027819 */ /* 0x000fe20000011463 */
[-C--:B------:R-:W-:Y:S01]  /*8100*/  IMAD R29, R0, R82.reuse, R29 ;  /* 0x00000052001d7224 */ /* 0x080fe200078e021d */
[C---:B-1----:R-:W-:Y:S01]  /*8110*/  PRMT R3, R104.reuse, 0x8880, RZ ;  /* 0x0000888068037816 */ /* 0x042fe200000000ff */
[----:B------:R-:W-:Y:S01]  /*8120*/  IMAD.U32 R0, R104, 0x10000, RZ ;  /* 0x0001000068007824 */ /* 0x000fe200078e00ff */
[----:B------:R-:W-:Y:S01]  /*8130*/  SHF.L.U32 R4, R105, 0x10, RZ ;  /* 0x0000001069047819 */ /* 0x000fe200000006ff */
[----:B------:R-:W-:Y:S01]  /*8140*/  IMAD R30, R5, R82, R30 ;  /* 0x00000052051e7224 */ /* 0x000fe200078e021e */
[----:B------:R-:W-:Y:S01]  /*8150*/  I2IP.S8.S32.SAT R10, R15, R10, RZ ;  /* 0x0000000a0f0a7239 */ /* 0x000fe200000014ff */
[-C--:B------:R-:W-:Y:S01]  /*8160*/  IMAD R35, R2, R82.reuse, R35 ;  /* 0x0000005202237224 */ /* 0x080fe200078e0223 */
[----:B------:R-:W-:Y:S01]  /*8170*/  SHF.L.U32 R2, R104, 0x8, RZ ;  /* 0x0000000868027819 */ /* 0x000fe200000006ff */
[-C--:B------:R-:W-:Y:S01]  /*8180*/  IMAD R32, R3, R82.reuse, R32 ;  /* 0x0000005203207224 */ /* 0x080fe200078e0220 */
[----:B------:R-:W-:Y:S02]  /*8190*/  SHF.R.S32.HI R0, RZ, 0x18, R0 ;  /* 0x00000018ff007819 */ /* 0x000fe40000011400 */
[----:B------:R-:W-:Y:S02]  /*81a0*/  SHF.R.S32.HI R5, RZ, 0x18, R2 ;  /* 0x00000018ff057819 */ /* 0x000fe40000011402 */
[----:B------:R-:W-:Y:S01]  /*81b0*/  PRMT R3, R105, 0x8880, RZ ;  /* 0x0000888069037816 */ /* 0x000fe200000000ff */
[-C--:B------:R-:W-:Y:S01]  /*81c0*/  IMAD R33, R0, R82.reuse, R33 ;  /* 0x0000005200217224 */ /* 0x080fe200078e0221 */
[----:B------:R-:W-:Y:S01]  /*81d0*/  SHF.R.S32.HI R0, RZ, 0x18, R104 ;  /* 0x00000018ff007819 */ /* 0x000fe20000011468 */
[----:B------:R-:W-:Y:S01]  /*81e0*/  IMAD R34, R5, R82, R34 ;  /* 0x0000005205227224 */ /* 0x000fe200078e0222 */
[----:B------:R-:W-:Y:S02]  /*81f0*/  SHF.L.U32 R2, R105, 0x8, RZ ;  /* 0x0000000869027819 */ /* 0x000fe400000006ff */
[----:B------:R-:W-:Y:S01]  /*8200*/  I2IP.S8.S32.SAT R14, R19, R14, RZ ;  /* 0x0000000e130e7239 */ /* 0x000fe200000014ff */
[-C--:B------:R-:W-:Y:S01]  /*8210*/  IMAD R39, R0, R82.reuse, R39 ;  /* 0x0000005200277224 */ /* 0x080fe200078e0227 */
[----:B------:R-:W-:Y:S01]  /*8220*/  SHF.R.S32.HI R0, RZ, 0x18, R4 ;  /* 0x00000018ff007819 */ /* 0x000fe20000011404 */
[-C--:B------:R-:W-:Y:S01]  /*8230*/  IMAD R36, R3, R82.reuse, R36 ;  /* 0x0000005203247224 */ /* 0x080fe200078e0224 */
[----:B------:R-:W-:Y:S02]  /*8240*/  SHF.R.S32.HI R5, RZ, 0x18, R2 ;  /* 0x00000018ff057819 */ /* 0x000fe40000011402 */
[----:B------:R-:W-:Y:S01]  /*8250*/  SHF.L.U32 R2, R106, 0x10, RZ ;  /* 0x000000106a027819 */ /* 0x000fe200000006ff */
[-C--:B------:R-:W-:Y:S01]  /*8260*/  IMAD R37, R0, R82.reuse, R37 ;  /* 0x0000005200257224 */ /* 0x080fe200078e0225 */
[----:B------:R-:W-:Y:S01]  /*8270*/  SHF.R.S32.HI R0, RZ, 0x18, R105 ;  /* 0x00000018ff007819 */ /* 0x000fe20000011469 */
[-C--:B------:R-:W-:Y:S01]  /*8280*/  IMAD R38, R5, R82.reuse, R38 ;  /* 0x0000005205267224 */ /* 0x080fe200078e0226 */
[C---:B------:R-:W-:Y:S02]  /*8290*/  PRMT R3, R106.reuse, 0x8880, RZ ;  /* 0x000088806a037816 */ /* 0x040fe400000000ff */
[----:B------:R-:W-:Y:S01]  /*82a0*/  SHF.L.U32 R5, R106, 0x8, RZ ;  /* 0x000000086a057819 */ /* 0x000fe200000006ff */
[-C--:B------:R-:W-:Y:S01]  /*82b0*/  IMAD R43, R0, R82.reuse, R43 ;  /* 0x00000052002b7224 */ /* 0x080fe200078e022b */
[----:B------:R-:W-:Y:S01]  /*82c0*/  SHF.R.S32.HI R2, RZ, 0x18, R2 ;  /* 0x00000018ff027819 */ /* 0x000fe20000011402 */
[-C--:B------:R-:W-:Y:S01]  /*82d0*/  IMAD R40, R3, R82.reuse, R40 ;  /* 0x0000005203287224 */ /* 0x080fe200078e0228 */
[----:B------:R-:W-:Y:S02]  /*82e0*/  SHF.R.S32.HI R5, RZ, 0x18, R5 ;  /* 0x00000018ff057819 */ /* 0x000fe40000011405 */
[----:B------:R-:W-:Y:S01]  /*82f0*/  SHF.R.S32.HI R4, RZ, 0x18, R106 ;  /* 0x00000018ff047819 */ /* 0x000fe2000001146a */
[-C--:B------:R-:W-:Y:S01]  /*8300*/  IMAD R41, R2, R82.reuse, R41 ;  /* 0x0000005202297224 */ /* 0x080fe200078e0229 */
[----:B------:R-:W-:Y:S01]  /*8310*/  SHF.L.U32 R0, R107, 0x10, RZ ;  /* 0x000000106b007819 */ /* 0x000fe200000006ff */
[-C--:B------:R-:W-:Y:S01]  /*8320*/  IMAD R42, R5, R82.reuse, R42 ;  /* 0x00000052052a7224 */ /* 0x080fe200078e022a */
[C---:B------:R-:W-:Y:S01]  /*8330*/  PRMT R3, R107.reuse, 0x8880, RZ ;  /* 0x000088806b037816 */ /* 0x040fe200000000ff */
[-C--:B------:R-:W-:Y:S01]  /*8340*/  IMAD R47, R4, R82.reuse, R47 ;  /* 0x00000052042f7224 */ /* 0x080fe200078e022f */
[----:B------:R-:W-:Y:S02]  /*8350*/  SHF.L.U32 R2, R107, 0x8, RZ ;  /* 0x000000086b027819 */ /* 0x000fe400000006ff */
[----:B------:R-:W-:Y:S01]  /*8360*/  SHF.R.S32.HI R0, RZ, 0x18, R0 ;  /* 0x00000018ff007819 */ /* 0x000fe20000011400 */
[-C--:B------:R-:W-:Y:S01]  /*8370*/  IMAD R44, R3, R82.reuse, R44 ;  /* 0x00000052032c7224 */ /* 0x080fe200078e022c */
[----:B------:R-:W-:Y:S02]  /*8380*/  SHF.R.S32.HI R5, RZ, 0x18, R2 ;  /* 0x00000018ff057819 */ /* 0x000fe40000011402 */
[----:B------:R-:W-:Y:S01]  /*8390*/  SHF.R.S32.HI R2, RZ, 0x18, R107 ;  /* 0x00000018ff027819 */ /* 0x000fe2000001146b */
[-C--:B------:R-:W-:Y:S01]  /*83a0*/  IMAD R45, R0, R82.reuse, R45 ;  /* 0x00000052002d7224 */ /* 0x080fe200078e022d */
[----:B------:R-:W-:Y:S01]  /*83b0*/  PRMT R3, R108, 0x8880, RZ ;  /* 0x000088806c037816 */ /* 0x000fe200000000ff */
[-C--:B------:R-:W-:Y:S01]  /*83c0*/  IMAD R46, R5, R82.reuse, R46 ;  /* 0x00000052052e7224 */ /* 0x080fe200078e022e */
[C---:B------:R-:W-:Y:S01]  /*83d0*/  SHF.L.U32 R4, R109.reuse, 0x10, RZ ;  /* 0x000000106d047819 */ /* 0x040fe200000006ff */
[-C--:B------:R-:W-:Y:S01]  /*83e0*/  IMAD R51, R2, R82.reuse, R51 ;  /* 0x0000005202337224 */ /* 0x080fe200078e0233 */
[----:B------:R-:W-:Y:S01]  /*83f0*/  SHF.R.S32.HI R2, RZ, 0x18, R108 ;  /* 0x00000018ff027819 */ /* 0x000fe2000001146c */
[C---:B------:R-:W-:Y:S01]  /*8400*/  IMAD.U32 R0, R108.reuse, 0x10000, RZ ;  /* 0x000100006c007824 */ /* 0x040fe200078e00ff */
[----:B------:R-:W-:Y:S01]  /*8410*/  PRMT R5, R109, 0x8880, RZ ;  /* 0x000088806d057816 */ /* 0x000fe200000000ff */
[-C--:B------:R-:W-:Y:S01]  /*8420*/  IMAD R48, R3, R82.reuse, R48 ;  /* 0x0000005203307224 */ /* 0x080fe200078e0230 */
[----:B------:R-:W-:Y:S02]  /*8430*/  SHF.L.U32 R3, R108, 0x8, RZ ;  /* 0x000000086c037819 */ /* 0x000fe400000006ff */
[----:B------:R-:W-:Y:S02]  /*8440*/  SHF.R.S32.HI R0, RZ, 0x18, R0 ;  /* 0x00000018ff007819 */ /* 0x000fe40000011400 */
[----:B------:R-:W-:Y:S02]  /*8450*/  SHF.R.S32.HI R3, RZ, 0x18, R3 ;  /* 0x00000018ff037819 */ /* 0x000fe40000011403 */
[----:B------:R-:W-:Y:S01]  /*8460*/  SHF.R.S32.HI R4, RZ, 0x18, R4 ;  /* 0x00000018ff047819 */ /* 0x000fe20000011404 */
[-C--:B------:R-:W-:Y:S01]  /*8470*/  IMAD R49, R0, R82.reuse, R49 ;  /* 0x0000005200317224 */ /* 0x080fe200078e0231 */
[----:B------:R-:W-:Y:S01]  /*8480*/  SHF.R.S32.HI R0, RZ, 0x18, R109 ;  /* 0x00000018ff007819 */ /* 0x000fe2000001146d */
[-C--:B------:R-:W-:Y:S01]  /*8490*/  IMAD R50, R3, R82.reuse, R50 ;  /* 0x0000005203327224 */ /* 0x080fe200078e0232 */
[----:B------:R-:W-:Y:S01]  /*84a0*/  SHF.L.U32 R3, R109, 0x8, RZ ;  /* 0x000000086d037819 */ /* 0x000fe200000006ff */
[-C--:B------:R-:W-:Y:S01]  /*84b0*/  IMAD R55, R2, R82.reuse, R55 ;  /* 0x0000005202377224 */ /* 0x080fe200078e0237 */
        /* <DEDUP_REMOVED lines=8> */
[----:B------:R-:W-:Y:S01]  /*8540*/  IMAD R59, R0, R82, R59 ;  /* 0x00000052003b7224 */ /* 0x000fe200078e023b */
[----:B------:R-:W-:Y:S01]  /*8550*/  I2IP.S8.S32.SAT R18, R23, R18, RZ ;  /* 0x0000001217127239 */ /* 0x000fe200000014ff */
[----:B------:R-:W-:Y:S01]  /*8560*/  IMAD R56, R5, R82, R56 ;  /* 0x0000005205387224 */ /* 0x000fe200078e0238 */
[----:B------:R-:W-:Y:S01]  /*8570*/  I2IP.S8.S32.SAT R86, R9, R8, R10 ;  /* 0x0000000809567239 */ /* 0x000fe2000000140a */
[----:B------:R-:W-:Y:S01]  /*8580*/  IMAD R57, R2, R82, R57 ;  /* 0x0000005202397224 */ /* 0x000fe200078e0239 */
[----:B------:R-:W-:Y:S02]  /*8590*/  I2IP.S8.S32.SAT R87, R13, R12, R14 ;  /* 0x0000000c0d577239 */ /* 0x000fe4000000140e */
[----:B------:R-:W-:Y:S02]  /*85a0*/  SHF.R.S32.HI R7, RZ, 0x18, R7 ;  /* 0x00000018ff077819 */ /* 0x000fe40000011407 */
[----:B------:R-:W-:Y:S01]  /*85b0*/  SHF.L.U32 R2, R111, 0x10, RZ ;  /* 0x000000106f027819 */ /* 0x000fe200000006ff */
[----:B------:R1:W-:Y:S01]  /*85c0*/  STS.128 [R155+UR49+0xa200], R84 ;  /* 0x00a200549b007988 */ /* 0x0003e20008000c31 */
[----:B------:R-:W-:Y:S01]  /*85d0*/  SHF.R.S32.HI R0, RZ, 0x18, R110 ;  /* 0x00000018ff007819 */ /* 0x000fe2000001146e */
[----:B------:R-:W-:Y:S01]  /*85e0*/  IMAD R58, R7, R82, R58 ;  /* 0x00000052073a7224 */ /* 0x000fe200078e023a */
[----:B------:R-:W-:Y:S02]  /*85f0*/  I2IP.S8.S32.SAT R16, R17, R16, R18 ;  /* 0x0000001011107239 */ /* 0x000fe40000001412 */
[----:B------:R-:W-:Y:S01]  /*8600*/  I2IP.S8.S32.SAT R17, R27, R22, RZ ;  /* 0x000000161b117239 */ /* 0x000fe200000014ff */
[----:B------:R-:W-:Y:S01]  /*8610*/  IMAD R63, R0, R82, R63 ;  /* 0x00000052003f7224 */ /* 0x000fe200078e023f */
[----:B------:R-:W-:Y:S02]  /*8620*/  I2IP.S8.S32.SAT R18, R31, R26, RZ ;  /* 0x0000001a1f127239 */ /* 0x000fe400000014ff */
[----:B------:R-:W-:Y:S02]  /*8630*/  I2IP.S8.S32.SAT R19, R35, R30, RZ ;  /* 0x0000001e23137239 */ /* 0x000fe400000014ff */
[C---:B------:R-:W-:Y:S02]  /*8640*/  PRMT R3, R111.reuse, 0x8880, RZ ;  /* 0x000088806f037816 */ /* 0x040fe400000000ff */
[----:B------:R-:W-:Y:S02]  /*8650*/  SHF.L.U32 R5, R111, 0x8, RZ ;  /* 0x000000086f057819 */ /* 0x000fe400000006ff */
[----:B------:R-:W-:Y:S01]  /*8660*/  SHF.R.S32.HI R2, RZ, 0x18, R2 ;  /* 0x00000018ff027819 */ /* 0x000fe20000011402 */
[----:B------:R-:W-:Y:S01]  /*8670*/  IMAD R60, R3, R82, R60 ;  /* 0x00000052033c7224 */ /* 0x000fe200078e023c */
[----:B------:R-:W-:Y:S02]  /*8680*/  I2IP.S8.S32.SAT R17, R21, R20, R17 ;  /* 0x0000001415117239 */ /* 0x000fe40000001411 */
[----:B------:R-:W-:Y:S01]  /*8690*/  I2IP.S8.S32.SAT R18, R25, R24, R18 ;  /* 0x0000001819127239 */ /* 0x000fe20000001412 */
[----:B------:R-:W-:Y:S01]  /*86a0*/  IMAD R61, R2, R82, R61 ;  /* 0x00000052023d7224 */ /* 0x000fe200078e023d */
[----:B------:R-:W-:Y:S02]  /*86b0*/  I2IP.S8.S32.SAT R19, R29, R28, R19 ;  /* 0x0000001c1d137239 */ /* 0x000fe40000001413 */
[----:B------:R-:W-:Y:S02]  /*86c0*/  SHF.R.S32.HI R5, RZ, 0x18, R5 ;  /* 0x00000018ff057819 */ /* 0x000fe40000011405 */
[----:B------:R-:W-:Y:S01]  /*86d0*/  SHF.R.S32.HI R4, RZ, 0x18, R111 ;  /* 0x00000018ff047819 */ /* 0x000fe2000001146f */
[----:B------:R1:W-:Y:S01]  /*86e0*/  STS.128 [R175+0xa200], R16 ;  /* 0x00a20010af007388 */ /* 0x0003e20000000c00 */
[----:B------:R-:W-:Y:S01]  /*86f0*/  I2IP.S8.S32.SAT R34, R39, R34, RZ ;  /* 0x0000002227227239 */ /* 0x000fe200000014ff */
[----:B------:R-:W-:Y:S01]  /*8700*/  IMAD R62, R5, R82, R62 ;  /* 0x00000052053e7224 */ /* 0x000fe200078e023e */
[----:B------:R-:W-:Y:S01]  /*8710*/  I2IP.S8.S32.SAT R38, R43, R38, RZ ;  /* 0x000000262b267239 */ /* 0x000fe200000014ff */
[----:B------:R-:W-:Y:S01]  /*8720*/  IMAD R67, R4, R82, R67 ;  /* 0x0000005204437224 */ /* 0x000fe200078e0243 */
[----:B------:R-:W-:Y:S02]  /*8730*/  I2IP.S8.S32.SAT R42, R47, R42, RZ ;  /* 0x0000002a2f2a7239 */ /* 0x000fe400000014ff */
[----:B------:R-:W-:Y:S02]  /*8740*/  I2IP.S8.S32.SAT R35, R51, R46, RZ ;  /* 0x0000002e33237239 */ /* 0x000fe400000014ff */
[----:B------:R-:W-:Y:S02]  /*8750*/  I2IP.S8.S32.SAT R32, R33, R32, R34 ;  /* 0x0000002021207239 */ /* 0x000fe40000001422 */
[----:B------:R-:W-:Y:S02]  /*8760*/  I2IP.S8.S32.SAT R33, R37, R36, R38 ;  /* 0x0000002425217239 */ /* 0x000fe40000001426 */
[----:B------:R-:W-:Y:S02]  /*8770*/  I2IP.S8.S32.SAT R34, R41, R40, R42 ;  /* 0x0000002829227239 */ /* 0x000fe4000000142a */
[----:B------:R-:W-:Y:S02]  /*8780*/  I2IP.S8.S32.SAT R35, R45, R44, R35 ;  /* 0x0000002c2d237239 */ /* 0x000fe40000001423 */
[----:B------:R-:W-:Y:S02]  /*8790*/  I2IP.S8.S32.SAT R50, R55, R50, RZ ;  /* 0x0000003237327239 */ /* 0x000fe400000014ff */
[----:B------:R-:W-:Y:S01]  /*87a0*/  I2IP.S8.S32.SAT R54, R59, R54, RZ ;  /* 0x000000363b367239 */ /* 0x000fe200000014ff */
[----:B------:R1:W-:Y:S01]  /*87b0*/  STS.128 [R174+0xa200], R32 ;  /* 0x00a20020ae007388 */ /* 0x0003e20000000c00 */
[----:B------:R-:W-:Y:S02]  /*87c0*/  I2IP.S8.S32.SAT R58, R63, R58, RZ ;  /* 0x0000003a3f3a7239 */ /* 0x000fe400000014ff */
[----:B------:R-:W-:Y:S02]  /*87d0*/  I2IP.S8.S32.SAT R62, R67, R62, RZ ;  /* 0x0000003e433e7239 */ /* 0x000fe400000014ff */
[----:B------:R-:W-:Y:S02]  /*87e0*/  I2IP.S8.S32.SAT R48, R49, R48, R50 ;  /* 0x0000003031307239 */ /* 0x000fe40000001432 */
[----:B------:R-:W-:Y:S02]  /*87f0*/  I2IP.S8.S32.SAT R49, R53, R52, R54 ;  /* 0x0000003435317239 */ /* 0x000fe40000001436 */
[----:B------:R-:W-:Y:S02]  /*8800*/  I2IP.S8.S32.SAT R50, R57, R56, R58 ;  /* 0x0000003839327239 */ /* 0x000fe4000000143a */
[----:B------:R-:W-:Y:S02]  /*8810*/  I2IP.S8.S32.SAT R51, R61, R60, R62 ;  /* 0x0000003c3d337239 */ /* 0x000fe4000000143e */
[----:B------:R-:W-:Y:S02]  /*8820*/  LEA R0, R162, UR49, 0x3 ;  /* 0x00000031a2007c11 */ /* 0x000fe4000f8e18ff */
[----:B------:R-:W-:Y:S01]  /*8830*/  @P6 SHF.L.U32 R3, R161, 0x1f, RZ ;  /* 0x0000001fa1036819 */ /* 0x000fe200000006ff */
        /* <DEDUP_REMOVED lines=9> */
[----:B------:R-:W-:Y:S02]  /*88d0*/  UIADD3 UR8, UP0, UPT, UR52, 0x680, URZ ;  /* 0x0000068034087890 */ /* 0x000fe4000ff1e0ff */
[----:B------:R-:W-:Y:S02]  /*88e0*/  UIADD3 UR5, UPT, UPT, UR41, 0x40, URZ ;  /* 0x0000004029057890 */ /* 0x000fe4000fffe0ff */
[----:B------:R-:W-:Y:S02]  /*88f0*/  UIADD3 UR4, UPT, UPT, UR49, 0xa200, URZ ;  /* 0x0000a20031047890 */ /* 0x000fe4000fffe0ff */
[----:B------:R-:W-:Y:S01]  /*8900*/  UIADD3.X UR9, UPT, UPT, URZ, UR53, URZ, UP0, !UPT ;  /* 0x00000035ff097290 */ /* 0x000fe200087fe4ff */
[----:B------:R-:W-:Y:S01]  /*8910*/  UMOV UR6, UR42 ;  /* 0x0000002a00067c82 */ /* 0x000fe20008000000 */
[----:B------:R-:W-:Y:S07]  /*8920*/  UMOV UR7, UR36 ;  /* 0x0000002400077c82 */ /* 0x000fee0008000000 */
[----:B------:R2:W-:Y:S01]  /*8930*/  UTMASTG.3D [UR4], [UR8] ;  /* 0x00000004080073b5 */ /* 0x0005e20008010000 */
[----:B------:R0:W-:Y:S01]  /*8940*/  UTMACMDFLUSH ;  /* 0x00000000000079b7 */ /* 0x0001e20000000000 */
[----:B--2---:R-:W-:Y:S04]  /*8950*/  DEPBAR.LE SB0, 0x1 ;  /* 0x000080400000791a */ /* 0x004fe80000000000 */
.L_x_123:
[----:B------:R-:W-:Y:S05]  /*8960*/  BSYNC.RECONVERGENT B0 ;  /* 0x0000000000007941 */ /* 0x000fea0003800200 */
.L_x_122:
        /* <DEDUP_REMOVED lines=16> */
.L_x_127:
[----:B------:R-:W-:Y:S05]  /*8a70*/  BSYNC B0 ;  /* 0x0000000000007941 */ /* 0x000fea0003800000 */
.L_x_126:
        /* <DEDUP_REMOVED lines=20> */
.L_x_125:
[----:B------:R-:W-:Y:S05]  /*8bc0*/  BSYNC B1 ;  /* 0x0000000000017941 */ /* 0x000fea0003800000 */
.L_x_124:
        /* <DEDUP_REMOVED lines=21> */
.L_x_129:
[----:B------:R-:W-:Y:S05]  /*8d20*/  WARPSYNC.ALL ;  /* 0x0000000000007948 */ /* 0x000fea0003800000 */
[----:B------:R-:W-:Y:S01]  /*8d30*/  R2UR UR4, R80 ;  /* 0x00000000500472ca */ /* 0x000fe200000e0000 */
[----:B------:R-:W-:Y:S01]  /*8d40*/  BSSY.RECONVERGENT B0, `(.L_x_130) ;  /* 0x000011f000007945 */ /* 0x000fe20003800200 */
[C---:B------:R-:W-:Y:S02]  /*8d50*/  PRMT R81, R88.reuse, 0x8880, RZ ;  /* 0x0000888058517816 */ /* 0x040fe400000000ff */
[C---:B-1----:R-:W-:Y:S02]  /*8d60*/  SHF.L.U32 R84, R88.reuse, 0x8, RZ ;  /* 0x0000000858547819 */ /* 0x042fe400000006ff */
[----:B------:R-:W-:Y:S02]  /*8d70*/  SHF.L.U32 R83, R88, 0x10, RZ ;  /* 0x0000001058537819 */ /* 0x000fe400000006ff */
[----:B------:R-:W-:Y:S02]  /*8d80*/  SHF.R.S32.HI R84, RZ, 0x18, R84 ;  /* 0x00000018ff547819 */ /* 0x000fe40000011454 */
[----:B------:R-:W-:Y:S02]  /*8d90*/  SHF.R.S32.HI R83, RZ, 0x18, R83 ;  /* 0x00000018ff537819 */ /* 0x000fe40000011453 */
[----:B------:R-:W-:Y:S01]  /*8da0*/  ISETP.NE.AND P0, PT, R169, RZ, PT ;  /* 0x000000ffa900720c */ /* 0x000fe20003f05270 */
[----:B------:R-:W1:Y:S01]  /*8db0*/  LDTM.x64 R4, tmem[UR4+0x80] ;  /* 0x00008004000479ee */ /* 0x000e620008340000 */
[----:B------:R-:W-:Y:S01]  /*8dc0*/  ISETP.NE.AND P6, PT, R116, RZ, PT ;  /* 0x000000ff7400720c */ /* 0x000fe20003fc5270 */
[C---:B-1----:R-:W-:Y:S02]  /*8dd0*/  IMAD R0, R78.reuse, R4, RZ ;  /* 0x000000044e007224 */ /* 0x042fe400078e02ff */
        /* <DEDUP_REMOVED lines=141> */
[C---:B------:R-:W-:Y:S01]  /*96b0*/  PRMT R3, R104.reuse, 0x8880, RZ ;  /* 0x0000888068037816 */ /* 0x040fe200000000ff */
        /* <DEDUP_REMOVED lines=124> */
[----:B------:R-:W-:Y:S02]  /*9e80*/  UIADD3 UR8, UP0, UPT, UR52, 0x680, URZ ;  /* 0x0000068034087890 */ /* 0x000fe4000ff1e0ff */
[----:B------:R-:W-:Y:S02]  /*9e90*/  UIADD3 UR5, UPT, UPT, UR41, 0x80, URZ ;  /* 0x0000008029057890 */ /* 0x000fe4000fffe0ff */
[----:B------:R-:W-:Y:S01]  /*9ea0*/  MOV R168, UR10 ;  /* 0x0000000a00a87c02 */ /* 0x000fe20008000f00 */
[----:B------:R-:W-:Y:S01]  /*9eb0*/  UIADD3.X UR9, UPT, UPT, URZ, UR53, URZ, UP0, !UPT ;  /* 0x00000035ff097290 */ /* 0x000fe200087fe4ff */
[----:B------:R-:W-:Y:S02]  /*9ec0*/  UMOV UR6, UR42 ;  /* 0x0000002a00067c82 */ /* 0x000fe40008000000 */
[----:B------:R-:W-:Y:S01]  /*9ed0*/  R2UR UR4, R168 ;  /* 0x00000000a80472ca */ /* 0x000fe200000e0000 */
[----:B------:R-:W-:Y:S11]  /*9ee0*/  UMOV UR7, UR36 ;  /* 0x0000002400077c82 */ /* 0x000ff60008000000 */
[----:B------:R-:W-:Y:S01]  /*9ef0*/  @!UPT UIADD3 URZ, UPT, UPT, URZ, URZ, URZ ;  /* 0x000000fffffff290 */ /* 0x000fe2000fffe0ff */
[----:B------:R2:W-:Y:S01]  /*9f00*/  UTMASTG.3D [UR4], [UR8] ;  /* 0x00000004080073b5 */ /* 0x0005e20008010000 */
[----:B------:R0:W-:Y:S01]  /*9f10*/  UTMACMDFLUSH ;  /* 0x00000000000079b7 */ /* 0x0001e20000000000 */
[----:B--2---:R-:W-:Y:S04]  /*9f20*/  DEPBAR.LE SB0, 0x1 ;  /* 0x000080400000791a */ /* 0x004fe80000000000 */
.L_x_131:
[----:B------:R-:W-:Y:S05]  /*9f30*/  BSYNC.RECONVERGENT B0 ;  /* 0x0000000000007941 */ /* 0x000fea0003800200 */
.L_x_130:
        /* <DEDUP_REMOVED lines=16> */
.L_x_135:
[----:B------:R-:W-:Y:S05]  /*a040*/  BSYNC B0 ;  /* 0x0000000000007941 */ /* 0x000fea0003800000 */
.L_x_134:
        /* <DEDUP_REMOVED lines=20> */
.L_x_133:
[----:B------:R-:W-:Y:S05]  /*a190*/  BSYNC B1 ;  /* 0x0000000000017941 */ /* 0x000fea0003800000 */
.L_x_132:
        /* <DEDUP_REMOVED lines=21> */
.L_x_137:
[----:B------:R-:W-:Y:S01]  /*a2f0*/  ISETP.NE.AND P0, PT, R169, RZ, PT ;  /* 0x000000ffa900720c */ /* 0x000fe20003f05270 */
[----:B------:R-:W-:Y:S05]  /*a300*/  WARPSYNC.ALL ;  /* 0x0000000000007948 */ /* 0x000fea0003800000 */
[----:B------:R-:W-:Y:S01]  /*a310*/  R2UR UR4, R80 ;  /* 0x00000000500472ca */ /* 0x000fe200000e0000 */
[----:B------:R-:W-:Y:S01]  /*a320*/  IMAD.U32 R141, R90, 0x10000, RZ ;  /* 0x000100005a8d7824 */ /* 0x000fe200078e00ff */
[C---:B------:R-:W-:Y:S01]  /*a330*/  SHF.L.U32 R83, R88.reuse, 0x10, RZ ;  /* 0x0000001058537819 */ /* 0x040fe200000006ff */
[----:B------:R-:W-:Y:S01]  /*a340*/  IMAD.U32 R126, R99, 0x10000, RZ ;  /* 0x00010000637e7824 */ /* 0x000fe200078e00ff */
[----:B------:R-:W-:Y:S01]  /*a350*/  PRMT R81, R88, 0x8880, RZ ;  /* 0x0000888058517816 */ /* 0x000fe200000000ff */
[----:B-1----:R-:W-:Y:S01]  /*a360*/  IMAD.U32 R115, R108, 0x10000, RZ ;  /* 0x000100006c737824 */ /* 0x002fe200078e00ff */
[----:B------:R-:W-:Y:S01]  /*a370*/  SHF.L.U32 R84, R88, 0x8, RZ ;  /* 0x0000000858547819 */ /* 0x000fe200000006ff */
[----:B------:R-:W-:Y:S01]  /*a380*/  IMAD.SHL.U32 R134, R96, 0x100, RZ ;  /* 0x0000010060867824 */ /* 0x000fe200078e00ff */
[----:B------:R-:W-:Y:S01]  /*a390*/  SHF.R.S32.HI R83, RZ, 0x18, R83 ;  /* 0x00000018ff537819 */ /* 0x000fe20000011453 */
[----:B------:R-:W-:Y:S01]  /*a3a0*/  IMAD.SHL.U32 R119, R105, 0x100, RZ ;  /* 0x0000010069777824 */ /* 0x000fe200078e00ff */
[----:B------:R-:W-:Y:S01]  /*a3b0*/  SHF.R.S32.HI R84, RZ, 0x18, R84 ;  /* 0x00000018ff547819 */ /* 0x000fe20000011454 */
[----:B------:R-:W-:Y:S01]  /*a3c0*/  IMAD.SHL.U32 R92, R110, 0x100, RZ ;  /* 0x000001006e5c7824 */ /* 0x000fe200078e00ff */
[----:B------:R-:W-:Y:S01]  /*a3d0*/  SHF.R.S32.HI R85, RZ, 0x18, R88 ;  /* 0x00000018ff557819 */ /* 0x000fe20000011458 */
[----:B------:R-:W1:Y:S01]  /*a3e0*/  LDTM.x64 R4, tmem[UR4+0xc0] ;  /* 0x0000c004000479ee */ /* 0x000e620008340000 */
[----:B------:R-:W-:Y:S01]  /*a3f0*/  PRMT R145, R89, 0x8880, RZ ;  /* 0x0000888059917816 */ /* 0x000fe200000000ff */
[----:B------:R-:W-:Y:S01]  /*a400*/  NOP ;  /* 0x0000000000007918 */ /* 0x000fe20000000000 */
[----:B------:R-:W-:Y:S01]  /*a410*/  IADD3 R171, PT, PT, R171, 0xc0, RZ ;  /* 0x000000c0abab7810 */ /* 0x000fe20007ffe0ff */
[----:B------:R-:W-:Y:S01]  /*a420*/  BSSY.RECONVERGENT B0, `(.L_x_138) ;  /* 0x000011b000007945 */ /* 0x000fe20003800200 */
[----:B------:R-:W-:Y:S02]  /*a430*/  PRMT R102, R109, 0x8880, RZ ;  /* 0x000088806d667816 */ /* 0x000fe400000000ff */
[----:B------:R-:W-:Y:S02]  /*a440*/  LOP3.LUT R171, R171, 0xfefffff8, RZ, 0xc0, !PT ;  /* 0xfefffff8abab7812 */ /* 0x000fe400078ec0ff */
[C---:B------:R-:W-:Y:S02]  /*a450*/  SHF.L.U32 R100, R109.reuse, 0x10, RZ ;  /* 0x000000106d647819 */ /* 0x040fe400000006ff */
[----:B-1----:R1:W-:Y:S01]  /*a460*/  SYNCS.ARRIVE.TRANS64.RED.A1T0 RZ, [R171+URZ], RZ ;  /* 0x000000ffabff79a7 */ /* 0x0023e200081004ff */
[C---:B------:R-:W-:Y:S02]  /*a470*/  PRMT R130, R98.reuse, 0x8880, RZ ;  /* 0x0000888062827816 */ /* 0x040fe400000000ff */
[C---:B------:R-:W-:Y:S02]  /*a480*/  SHF.L.U32 R129, R98.reuse, 0x10, RZ ;  /* 0x0000001062817819 */ /* 0x040fe400000006ff */
[----:B------:R-:W-:Y:S02]  /*a490*/  SHF.L.U32 R128, R98, 0x8, RZ ;  /* 0x0000000862807819 */ /* 0x000fe400000006ff */
[----:B------:R-:W-:Y:S02]  /*a4a0*/  SHF.R.S32.HI R95, RZ, 0x18, R98 ;  /* 0x00000018ff5f7819 */ /* 0x000fe40000011462 */
[----:B------:R-:W-:Y:S02]  /*a4b0*/  SHF.L.U32 R98, R109, 0x8, RZ ;  /* 0x000000086d627819 */ /* 0x000fe400000006ff */
[----:B------:R-:W-:Y:S01]  /*a4c0*/  SHF.L.U32 R144, R89, 0x10, RZ ;  /* 0x0000001059907819 */ /* 0x000fe200000006ff */
[----:B------:R-:W-:Y:S01]  /*a4d0*/  IMAD R0, R78, R4, RZ ;  /* 0x000000044e007224 */ /* 0x000fe200078e02ff */
[----:B------:R-:W-:Y:S01]  /*a4e0*/  PRMT R142, R90, 0x8880, RZ ;  /* 0x000088805a8e7816 */ /* 0x000fe200000000ff */
[C---:B------:R-:W-:Y:S01]  /*a4f0*/  IMAD R2, R78.reuse, R5, RZ ;  /* 0x000000054e027224 */ /* 0x040fe200078e02ff */
[----:B------:R-:W-:Y:S01]  /*a500*/  SHF.R.S32.HI R4, RZ, 0x18, R144 ;  /* 0x00000018ff047819 */ /* 0x000fe20000011490 */
[C---:B------:R-:W-:Y:S01]  /*a510*/  IMAD R3, R78.reuse, R6, RZ ;  /* 0x000000064e037224 */ /* 0x040fe200078e02ff */
[----:B------:R-:W-:Y:S01]  /*a520*/  SHF.R.S32.HI R86, RZ, 0x18, R89 ;  /* 0x00000018ff567819 */ /* 0x000fe20000011459 */
[-C--:B------:R-:W-:Y:S01]  /*a530*/  IMAD R0, R81, R82.reuse, R0 ;  /* 0x0000005251007224 */ /* 0x080fe200078e0200 */
[----:B------:R-:W-:Y:S01]  /*a540*/  PRMT R139, R91, 0x8880, RZ ;  /* 0x000088805b8b7816 */ /* 0x000fe200000000ff */
[----:B------:R-:W-:Y:S01]  /*a550*/  IMAD R7, R78, R7, RZ ;  /* 0x000000074e077224 */ /* 0x000fe200078e02ff */
[----:B------:R-:W-:Y:S01]  /*a560*/  SHF.R.S32.HI R87, RZ, 0x18, R90 ;  /* 0x00000018ff577819 */ /* 0x000fe2000001145a */
[-C--:B------:R-:W-:Y:S01]  /*a570*/  IMAD R2, R83, R82.reuse, R2 ;  /* 0x0000005253027224 */ /* 0x080fe200078e0202 */
[----:B------:R-:W-:Y:S01]  /*a580*/  SHF.R.S32.HI R83, RZ, 0x18, R109 ;  /* 0x00000018ff537819 */ /* 0x000fe2000001146d */
[-C--:B------:R-:W-:Y:S01]  /*a590*/  IMAD R3, R84, R82.reuse, R3 ;  /* 0x0000005254037224 */ /* 0x080fe200078e0203 */
[----:B------:R-:W-:Y:S01]  /*a5a0*/  SHF.L.U32 R138, R91, 0x10, RZ ;  /* 0x000000105b8a7819 */ /* 0x000fe200000006ff */
[----:B------:R-:W-:Y:S01]  /*a5b0*/  IMAD R7, R85, R82, R7 ;  /* 0x0000005255077224 */ /* 0x000fe200078e0207 */
[----:B------:R-:W-:Y:S01]  /*a5c0*/  PRMT R136, R96, 0x8880, RZ ;  /* 0x0000888060887816 */ /* 0x000fe200000000ff */
[----:B------:R-:W-:Y:S01]  /*a5d0*/  IMAD R8, R78, R8, RZ ;  /* 0x000000084e087224 */ /* 0x000fe200078e02ff */
[----:B------:R-:W-:Y:S01]  /*a5e0*/  SHF.L.U32 R135, R96, 0x10, RZ ;  /* 0x0000001060877819 */ /* 0x000fe200000006ff */
[C---:B------:R-:W-:Y:S01]  /*a5f0*/  IMAD R9, R78.reuse, R9, RZ ;  /* 0x000000094e097224 */ /* 0x040fe200078e02ff */
[----:B------:R-:W-:Y:S01]  /*a600*/  I2IP.S8.S32.SAT R109, R7, R3, RZ ;  /* 0x00000003076d7239 */ /* 0x000fe200000014ff */
[C---:B------:R-:W-:Y:S01]  /*a610*/  IMAD R10, R78.reuse, R10, RZ ;  /* 0x0000000a4e0a7224 */ /* 0x040fe200078e02ff */
[----:B------:R-:W-:Y:S01]  /*a620*/  MOV R3, R145 ;  /* 0x0000009100037202 */ /* 0x000fe20000000f00 */
[C---:B------:R-:W-:Y:S01]  /*a630*/  IMAD R7, R78.reuse, R20, RZ ;  /* 0x000000144e077224 */ /* 0x040fe200078e02ff */
[C---:B------:R-:W-:Y:S01]  /*a640*/  PRMT R133, R97.reuse, 0x8880, RZ ;  /* 0x0000888061857816 */ /* 0x040fe200000000ff */
[----:B------:R-:W-:Y:S01]  /*a650*/  IMAD R11, R78, R11, RZ ;  /* 0x0000000b4e0b7224 */ /* 0x000fe200078e02ff */
[----:B------:R-:W-:Y:S01]  /*a660*/  SHF.L.U32 R132, R97, 0x10, RZ ;  /* 0x0000001061847819 */ /* 0x000fe200000006ff */
[----:B------:R-:W-:Y:S01]  /*a670*/  IMAD R8, R3, R82, R8 ;  /* 0x0000005203087224 */ /* 0x000fe200078e0208 */
[----:B------:R-:W-:Y:S01]  /*a680*/  MOV R3, R142 ;  /* 0x0000008e00037202 */ /* 0x000fe20000000f00 */
[----:B------:R-:W-:Y:S01]  /*a690*/  IMAD R9, R4, R82, R9 ;  /* 0x0000005204097224 */ /* 0x000fe200078e0209 */
[----:B------:R-:W-:Y:S01]  /*a6a0*/  SHF.R.S32.HI R4, RZ, 0x18, R141 ;  /* 0x00000018ff047819 */ /* 0x000fe2000001148d */
[C---:B------:R-:W-:Y:S01]  /*a6b0*/  IMAD R20, R78.reuse, R25, RZ ;  /* 0x000000194e147224 */ /* 0x040fe200078e02ff */
[----:B------:R-:W-:Y:S01]  /*a6c0*/  SHF.R.S32.HI R93, RZ, 0x18, R97 ;  /* 0x00000018ff5d7819 */ /* 0x000fe20000011461 */
[C---:B------:R-:W-:Y:S01]  /*a6d0*/  IMAD R25, R78.reuse, R30, RZ ;  /* 0x0000001e4e197224 */ /* 0x040fe200078e02ff */
[----:B------:R-:W-:Y:S01]  /*a6e0*/  PRMT R127, R99, 0x8880, RZ ;  /* 0x00008880637f7816 */ /* 0x000fe200000000ff */
[----:B------:R-:W-:Y:S01]  /*a6f0*/  IMAD R12, R78, R12, RZ ;  /* 0x0000000c4e0c7224 */ /* 0x000fe200078e02ff */
[----:B------:R-:W-:Y:S01]  /*a700*/  PRMT R124, R104, 0x8880, RZ ;  /* 0x00008880687c7816 */ /* 0x000fe200000000ff */
[----:B------:R-:W-:Y:S01]  /*a710*/  IMAD R6, R78, R19, RZ ;  /* 0x000000134e067224 */ /* 0x000fe200078e02ff */
[----:B------:R-:W-:Y:S01]  /*a720*/  SHF.L.U32 R123, R104, 0x10, RZ ;  /* 0x00000010687b7819 */ /* 0x000fe200000006ff */
[C---:B------:R-:W-:Y:S01]  /*a730*/  IMAD R30, R78.reuse, R35, RZ ;  /* 0x000000234e1e7224 */ /* 0x040fe200078e02ff */
[C---:B------:R-:W-:Y:S01]  /*a740*/  PRMT R121, R105.reuse, 0x8880, RZ ;  /* 0x0000888069797816 */ /* 0x040fe200000000ff */
[C---:B------:R-:W-:Y:S01]  /*a750*/  IMAD R19, R78.reuse, R24, RZ ;  /* 0x000000184e137224 */ /* 0x040fe200078e02ff */
[----:B------:R-:W-:Y:S01]  /*a760*/  SHF.L.U32 R120, R105, 0x10, RZ ;  /* 0x0000001069787819 */ /* 0x000fe200000006ff */
[----:B------:R-:W-:Y:S01]  /*a770*/  IMAD R35, R78, R40, RZ ;  /* 0x000000284e237224 */ /* 0x000fe200078e02ff */
[----:B------:R-:W-:Y:S01]  /*a780*/  PRMT R118, R106, 0x8880, RZ ;  /* 0x000088806a767816 */ /* 0x000fe200000000ff */
[C---:B------:R-:W-:Y:S01]  /*a790*/  IMAD R13, R78.reuse, R13, RZ ;  /* 0x0000000d4e0d7224 */ /* 0x040fe200078e02ff */
[----:B------:R-:W-:Y:S01]  /*a7a0*/  SHF.R.S32.HI R101, RZ, 0x18, R105 ;  /* 0x00000018ff657819 */ /* 0x000fe20000011469 */
[----:B------:R-:W-:Y:S01]  /*a7b0*/  IMAD R24, R78, R29, RZ ;  /* 0x0000001d4e187224 */ /* 0x000fe200078e02ff */
[----:B------:R-:W-:Y:S01]  /*a7c0*/  SHF.L.U32 R116, R106, 0x10, RZ ;  /* 0x000000106a747819 */ /* 0x000fe200000006ff */
[C---:B------:R-:W-:Y:S01]  /*a7d0*/  IMAD R40, R78.reuse, R45, RZ ;  /* 0x0000002d4e287224 */ /* 0x040fe200078e02ff */
[----:B------:R-:W-:Y:S01]  /*a7e0*/  PRMT R112, R107, 0x8880, RZ ;  /* 0x000088806b707816 */ /* 0x000fe200000000ff */
[C---:B------:R-:W-:Y:S01]  /*a7f0*/  IMAD R29, R78.reuse, R34, RZ ;  /* 0x000000224e1d7224 */ /* 0x040fe200078e02ff */
[----:B------:R-:W-:Y:S01]  /*a800*/  SHF.R.S32.HI R103, RZ, 0x18, R106 ;  /* 0x00000018ff677819 */ /* 0x000fe2000001146a */
[----:B------:R-:W-:Y:S01]  /*a810*/  IMAD R45, R78, R50, RZ ;  /* 0x000000324e2d7224 */ /* 0x000fe200078e02ff */
[----:B------:R-:W-:Y:S01]  /*a820*/  PRMT R117, R108, 0x8880, RZ ;  /* 0x000088806c757816 */ /* 0x000fe200000000ff */
[C---:B------:R-:W-:Y:S01]  /*a830*/  IMAD R14, R78.reuse, R14, RZ ;  /* 0x0000000e4e0e7224 */ /* 0x040fe200078e02ff */
[----:B------:R-:W-:Y:S01]  /*a840*/  SHF.R.S32.HI R105, RZ, 0x18, R107 ;  /* 0x00000018ff697819 */ /* 0x000fe2000001146b */
[C---:B------:R-:W-:Y:S01]  /*a850*/  IMAD R34, R78.reuse, R39, RZ ;  /* 0x000000274e227224 */ /* 0x040fe200078e02ff */
[----:B------:R-:W-:Y:S01]  /*a860*/  SHF.R.S32.HI R81, RZ, 0x18, R108 ;  /* 0x00000018ff517819 */ /* 0x000fe2000001146c */
[----:B------:R-:W-:Y:S01]  /*a870*/  IMAD R50, R78, R55, RZ ;  /* 0x000000374e327224 */ /* 0x000fe200078e02ff */
[----:B------:R-:W-:Y:S01]  /*a880*/  SHF.L.U32 R94, R110, 0x10, RZ ;  /* 0x000000106e5e7819 */ /* 0x000fe200000006ff */
[C---:B------:R-:W-:Y:S01]  /*a890*/  IMAD R39, R78.reuse, R44, RZ ;  /* 0x0000002c4e277224 */ /* 0x040fe200078e02ff */
[----:B------:R-:W-:Y:S01]  /*a8a0*/  SHF.L.U32 R143, R89, 0x8, RZ ;  /* 0x00000008598f7819 */ /* 0x000fe200000006ff */
[C---:B------:R-:W-:Y:S01]  /*a8b0*/  IMAD R55, R78.reuse, R60, RZ ;  /* 0x0000003c4e377224 */ /* 0x040fe200078e02ff */
[----:B------:R-:W-:Y:S01]  /*a8c0*/  SHF.R.S32.HI R89, RZ, 0x18, R91 ;  /* 0x00000018ff597819 */ /* 0x000fe2000001145b */
[C---:B------:R-:W-:Y:S01]  /*a8d0*/  IMAD R15, R78.reuse, R15, RZ ;  /* 0x0000000f4e0f7224 */ /* 0x040fe200078e02ff */
[----:B------:R-:W-:Y:S01]  /*a8e0*/  SHF.R.S32.HI R5, RZ, 0x18, R143 ;  /* 0x00000018ff057819 */ /* 0x000fe2000001148f */
[C---:B------:R-:W-:Y:S01]  /*a8f0*/  IMAD R44, R78.reuse, R49, RZ ;  /* 0x000000314e2c7224 */ /* 0x040fe200078e02ff */
[----:B------:R-:W-:Y:S01]  /*a900*/  SHF.R.S32.HI R85, RZ, 0x18, R110 ;  /* 0x00000018ff557819 */ /* 0x000fe2000001146e */
[----:B------:R-:W-:Y:S01]  /*a910*/  IMAD R60, R78, R65, RZ ;  /* 0x000000414e3c7224 */ /* 0x000fe200078e02ff */
[----:B------:R-:W-:Y:S01]  /*a920*/  SHF.L.U32 R140, R90, 0x8, RZ ;  /* 0x000000085a8c7819 */ /* 0x000fe200000006ff */
[-C--:B------:R-:W-:Y:S01]  /*a930*/  IMAD R10, R5, R82.reuse, R10 ;  /* 0x00000052050a7224 */ /* 0x080fe200078e020a */
[----:B------:R-:W-:Y:S01]  /*a940*/  PRMT R90, R111, 0x8880, RZ ;  /* 0x000088806f5a7816 */ /* 0x000fe200000000ff */
[-C--:B------:R-:W-:Y:S01]  /*a950*/  IMAD R11, R86, R82.reuse, R11 ;  /* 0x00000052560b7224 */ /* 0x080fe200078e020b */
[----:B------:R-:W-:Y:S01]  /*a960*/  SHF.R.S32.HI R5, RZ, 0x18, R140 ;  /* 0x00000018ff057819 */ /* 0x000fe2000001148c */
[-C--:B------:R-:W-:Y:S01]  /*a970*/  IMAD R12, R3, R82.reuse, R12 ;  /* 0x00000052030c7224 */ /* 0x080fe200078e020c */
[----:B------:R-:W-:Y:S01]  /*a980*/  SHF.L.U32 R88, R111, 0x10, RZ ;  /* 0x000000106f587819 */ /* 0x000fe200000006ff */
[----:B------:R-:W-:Y:S01]  /*a990*/  IMAD R13, R4, R82, R13 ;  /* 0x00000052040d7224 */ /* 0x000fe200078e020d */
[----:B------:R-:W-:Y:S01]  /*a9a0*/  I2IP.S8.S32.SAT R65, R11, R10, RZ ;  /* 0x0000000a0b417239 */ /* 0x000fe200000014ff */
[C---:B------:R-:W-:Y:S01]  /*a9b0*/  IMAD R49, R78.reuse, R54, RZ ;  /* 0x000000364e317224 */ /* 0x040fe200078e02ff */
[----:B------:R-:W-:Y:S01]  /*a9c0*/  SHF.L.U32 R137, R91, 0x8, RZ ;  /* 0x000000085b897819 */ /* 0x000fe200000006ff */
[----:B------:R-:W-:Y:S01]  /*a9d0*/  IMAD R14, R5, R82, R14 ;  /* 0x00000052050e7224 */ /* 0x000fe200078e020e */
[----:B------:R-:W-:Y:S01]  /*a9e0*/  I2IP.S8.S32.SAT R65, R9, R8, R65 ;  /* 0x0000000809417239 */ /* 0x000fe20000001441 */
[C---:B------:R-:W-:Y:S01]  /*a9f0*/  IMAD R3, R78.reuse, R16, RZ ;  /* 0x000000104e037224 */ /* 0x040fe200078e02ff */
[----:B------:R-:W-:Y:S01]  /*aa00*/  SHF.R.S32.HI R11, RZ, 0x18, R138 ;  /* 0x00000018ff0b7819 */ /* 0x000fe2000001148a */
[C---:B------:R-:W-:Y:S01]  /*aa10*/  IMAD R54, R78.reuse, R59, RZ ;  /* 0x0000003b4e367224 */ /* 0x040fe200078e02ff */
[----:B------:R-:W-:Y:S01]  /*aa20*/  SHF.R.S32.HI R9, RZ, 0x18, R135 ;  /* 0x00000018ff097819 */ /* 0x000fe20000011487 */
[----:B------:R-:W-:Y:S01]  /*aa30*/  IMAD.MOV.U32 R10, RZ, RZ, R139 ;  /* 0x000000ffff0a7224 */ /* 0x000fe200078e008b */
[----:B------:R-:W-:Y:S01]  /*aa40*/  SHF.R.S32.HI R8, RZ, 0x18, R134 ;  /* 0x00000018ff087819 */ /* 0x000fe20000011486 */
[----:B------:R-:W-:Y:S01]  /*aa50*/  IMAD R59, R78, R64, RZ ;  /* 0x000000404e3b7224 */ /* 0x000fe200078e02ff */
[----:B------:R-:W-:Y:S01]  /*aa60*/  I2IP.S8.S32.SAT R64, R2, R0, R109 ;  /* 0x0000000002407239 */ /* 0x000fe2000000146d */
[----:B------:R-:W-:Y:S01]  /*aa70*/  IMAD R15, R87, R82, R15 ;  /* 0x00000052570f7224 */ /* 0x000fe200078e020f */
[----:B------:R-:W-:Y:S01]  /*aa80*/  MOV R2, R136 ;  /* 0x0000008800027202 */ /* 0x000fe20000000f00 */
[C---:B------:R-:W-:Y:S01]  /*aa90*/  IMAD R4, R78.reuse, R17, RZ ;  /* 0x000000114e047224 */ /* 0x040fe200078e02ff */
[----:B------:R-:W-:Y:S01]  /*aaa0*/  SHF.R.S32.HI R0, RZ, 0x18, R137 ;  /* 0x00000018ff007819 */ /* 0x000fe20000011489 */
[----:B------:R-:W-:Y:S01]  /*aab0*/  IMAD R5, R78, R18, RZ ;  /* 0x000000124e057224 */ /* 0x000fe200078e02ff */
[----:B------:R-:W-:Y:S01]  /*aac0*/  I2IP.S8.S32.SAT R14, R15, R14, RZ ;  /* 0x0000000e0f0e7239 */ /* 0x000fe200000014ff */
[-C--:B------:R-:W-:Y:S01]  /*aad0*/  IMAD R3, R10, R82.reuse, R3 ;  /* 0x000000520a037224 */ /* 0x080fe200078e0203 */
[----:B------:R-:W-:Y:S01]  /*aae0*/  SHF.R.S32.HI R91, RZ, 0x18, R96 ;  /* 0x00000018ff5b7819 */ /* 0x000fe20000011460 */
[-C--:B------:R-:W-:Y:S01]  /*aaf0*/  IMAD R4, R11, R82.reuse, R4 ;  /* 0x000000520b047224 */ /* 0x080fe200078e0204 */
[----:B------:R-:W-:Y:S01]  /*ab00*/  PRMT R96, R110, 0x8880, RZ ;  /* 0x000088806e607816 */ /* 0x000fe200000000ff */
[-C--:B------:R-:W-:Y:S01]  /*ab10*/  IMAD R5, R0, R82.reuse, R5 ;  /* 0x0000005200057224 */ /* 0x080fe200078e0205 */
[----:B------:R-:W-:Y:S01]  /*ab20*/  MOV R0, R133 ;  /* 0x0000008500007202 */ /* 0x000fe20000000f00 */
[C---:B------:R-:W-:Y:S01]  /*ab30*/  IMAD R16, R78.reuse, R21, RZ ;  /* 0x000000154e107224 */ /* 0x040fe200078e02ff */
[----:B------:R-:W-:Y:S01]  /*ab40*/  SHF.L.U32 R131, R97, 0x8, RZ ;  /* 0x0000000861837819 */ /* 0x000fe200000006ff */
[----:B------:R-:W-:Y:S01]  /*ab50*/  IMAD R6, R89, R82, R6 ;  /* 0x0000005259067224 */ /* 0x000fe200078e0206 */
[----:B------:R-:W-:Y:S01]  /*ab60*/  SHF.R.S32.HI R97, RZ, 0x18, R99 ;  /* 0x00000018ff617819 */ /* 0x000fe20000011463 */
[----:B------:R-:W-:Y:S01]  /*ab70*/  IMAD R17, R78, R22, RZ ;  /* 0x000000164e117224 */ /* 0x000fe200078e02ff */
[----:B------:R-:W-:Y:S01]  /*ab80*/  SHF.L.U32 R125, R99, 0x8, RZ ;  /* 0x00000008637d7819 */ /* 0x000fe200000006ff */
[-C--:B------:R-:W-:Y:S01]  /*ab90*/  IMAD R7, R2, R82.reuse, R7 ;  /* 0x0000005202077224 */ /* 0x080fe200078e0207 */
[----:B------:R-:W-:Y:S01]  /*aba0*/  I2IP.S8.S32.SAT R5, R6, R5, RZ ;  /* 0x0000000506057239 */ /* 0x000fe200000014ff */
[----:B------:R-:W-:Y:S01]  /*abb0*/  IMAD R18, R78, R23, RZ ;  /* 0x000000174e127224 */ /* 0x000fe200078e02ff */
[----:B------:R-:W-:Y:S01]  /*abc0*/  SHF.R.S32.HI R2, RZ, 0x18, R131 ;  /* 0x00000018ff027819 */ /* 0x000fe20000011483 */
[-C--:B------:R-:W-:Y:S01]  /*abd0*/  IMAD R16, R9, R82.reuse, R16 ;  /* 0x0000005209107224 */ /* 0x080fe200078e0210 */
[----:B------:R-:W-:Y:S01]  /*abe0*/  SHF.R.S32.HI R9, RZ, 0x18, R132 ;  /* 0x00000018ff097819 */ /* 0x000fe20000011484 */
[----:B------:R-:W-:Y:S01]  /*abf0*/  IMAD R17, R8, R82, R17 ;  /* 0x0000005208117224 */ /* 0x000fe200078e0211 */
[----:B------:R-:W-:Y:S01]  /*ac00*/  SHF.R.S32.HI R99, RZ, 0x18, R104 ;  /* 0x00000018ff637819 */ /* 0x000fe20000011468 */
[----:B------:R-:W-:Y:S01]  /*ac10*/  IMAD R22, R78, R27, RZ ;  /* 0x0000001b4e167224 */ /* 0x000fe200078e02ff */
[----:B------:R-:W-:Y:S01]  /*ac20*/  SHF.L.U32 R122, R104, 0x8, RZ ;  /* 0x00000008687a7819 */ /* 0x000fe200000006ff */
[----:B------:R-:W-:Y:S01]  /*ac30*/  IMAD R27, R78, R32, RZ ;  /* 0x000000204e1b7224 */ /* 0x000fe200078e02ff */
[----:B------:R-:W-:Y:S01]  /*ac40*/  SHF.L.U32 R113, R106, 0x8, RZ ;  /* 0x000000086a717819 */ /* 0x000fe200000006ff */
[----:B------:R-:W-:Y:S01]  /*ac50*/  IMAD R18, R91, R82, R18 ;  /* 0x000000525b127224 */ /* 0x000fe200078e0212 */
[C---:B------:R-:W-:Y:S01]  /*ac60*/  SHF.L.U32 R106, R107.reuse, 0x10, RZ ;  /* 0x000000106b6a7819 */ /* 0x040fe200000006ff */
[C---:B------:R-:W-:Y:S01]  /*ac70*/  IMAD R32, R78.reuse, R37, RZ ;  /* 0x000000254e207224 */ /* 0x040fe200078e02ff */
[----:B------:R-:W-:Y:S01]  /*ac80*/  SHF.L.U32 R104, R107, 0x8, RZ ;  /* 0x000000086b687819 */ /* 0x000fe200000006ff */
[----:B------:R-:W-:Y:S01]  /*ac90*/  IMAD R21, R78, R26, RZ ;  /* 0x0000001a4e157224 */ /* 0x000fe200078e02ff */
[----:B------:R-:W-:Y:S01]  /*aca0*/  I2IP.S8.S32.SAT R17, R18, R17, RZ ;  /* 0x0000001112117239 */ /* 0x000fe200000014ff */
[----:B------:R-:W-:Y:S01]  /*acb0*/  IMAD R37, R78, R42, RZ ;  /* 0x0000002a4e257224 */ /* 0x000fe200078e02ff */
[----:B------:R-:W-:Y:S01]  /*acc0*/  SHF.R.S32.HI R107, RZ, 0x18, R111 ;  /* 0x00000018ff6b7819 */ /* 0x000fe2000001146f */
[----:B------:R-:W-:Y:S01]  /*acd0*/  IMAD R19, R0, R82, R19 ;  /* 0x0000005200137224 */ /* 0x000fe200078e0213 */
[----:B------:R-:W-:Y:S01]  /*ace0*/  I2IP.S8.S32.SAT R16, R16, R7, R17 ;  /* 0x0000000710107239 */ /* 0x000fe20000001411 */
[C---:B------:R-:W-:Y:S01]  /*acf0*/  IMAD R42, R78.reuse, R47, RZ ;  /* 0x0000002f4e2a7224 */ /* 0x040fe200078e02ff */
[----:B------:R-:W-:Y:S01]  /*ad00*/  MOV R0, R130 ;  /* 0x0000008200007202 */ /* 0x000fe20000000f00 */
[----:B------:R-:W-:Y:S01]  /*ad10*/  IMAD R47, R78, R52, RZ ;  /* 0x000000344e2f7224 */ /* 0x000fe200078e02ff */
[----:B------:R-:W-:Y:S01]  /*ad20*/  SHF.L.U32 R114, R108, 0x8, RZ ;  /* 0x000000086c727819 */ /* 0x000fe200000006ff */
[----:B------:R-:W-:Y:S01]  /*ad30*/  IMAD R20, R9, R82, R20 ;  /* 0x0000005209147224 */ /* 0x000fe200078e0214 */
[----:B------:R-:W-:Y:S01]  /*ad40*/  SHF.L.U32 R84, R111, 0x8, RZ ;  /* 0x000000086f547819 */ /* 0x000fe200000006ff */
[----:B------:R-:W-:Y:S01]  /*ad50*/  IMAD R52, R78, R57, RZ ;  /* 0x000000394e347224 */ /* 0x000fe200078e02ff */
[----:B------:R-:W-:Y:S01]  /*ad60*/  IADD3 R76, PT, PT, R76, 0x1, RZ ;  /* 0x000000014c4c7810 */ /* 0x000fe20007ffe0ff */
[C---:B------:R-:W-:Y:S02]  /*ad70*/  IMAD R23, R78.reuse, R28, RZ ;  /* 0x0000001c4e177224 */ /* 0x040fe400078e02ff */
[----:B------:R-:W-:Y:S02]  /*ad80*/  IMAD R57, R78, R62, RZ ;  /* 0x0000003e4e397224 */ /* 0x000fe400078e02ff */
[-C--:B------:R-:W-:Y:S01]  /*ad90*/  IMAD R21, R2, R82.reuse, R21 ;  /* 0x0000005202157224 */ /* 0x080fe200078e0215 */
[----:B------:R-:W-:Y:S01]  /*ada0*/  MOV R2, R127 ;  /* 0x0000007f00027202 */ /* 0x000fe20000000f00 */
[----:B------:R-:W-:Y:S01]  /*adb0*/  IMAD R62, R78, R67, RZ ;  /* 0x000000434e3e7224 */ /* 0x000fe200078e02ff */
[----:B------:R-:W-:Y:S01]  /*adc0*/  I2IP.S8.S32.SAT R67, R4, R3, R5 ;  /* 0x0000000304437239 */ /* 0x000fe20000001405 */
[-C--:B------:R-:W-:Y:S01]  /*add0*/  IMAD R22, R93, R82.reuse, R22 ;  /* 0x000000525d167224 */ /* 0x080fe200078e0216 */
[----:B------:R-:W-:Y:S01]  /*ade0*/  SHF.R.S32.HI R3, RZ, 0x18, R129 ;  /* 0x00000018ff037819 */ /* 0x000fe20000011481 */
[-C--:B------:R-:W-:Y:S01]  /*adf0*/  IMAD R23, R0, R82.reuse, R23 ;  /* 0x0000005200177224 */ /* 0x080fe200078e0217 */
[----:B------:R-:W-:Y:S01]  /*ae00*/  SHF.R.S32.HI R0, RZ, 0x18, R128 ;  /* 0x00000018ff007819 */ /* 0x000fe20000011480 */
[----:B------:R-:W-:Y:S01]  /*ae10*/  IMAD R26, R78, R31, RZ ;  /* 0x0000001f4e1a7224 */ /* 0x000fe200078e02ff */
[----:B------:R-:W-:Y:S01]  /*ae20*/  I2IP.S8.S32.SAT R17, R22, R21, RZ ;  /* 0x0000001516117239 */ /* 0x000fe200000014ff */
[-C--:B------:R-:W-:Y:S01]  /*ae30*/  IMAD R24, R3, R82.reuse, R24 ;  /* 0x0000005203187224 */ /* 0x080fe200078e0218 */
[----:B------:R-:W-:Y:S01]  /*ae40*/  SHF.R.S32.HI R3, RZ, 0x18, R126 ;  /* 0x00000018ff037819 */ /* 0x000fe2000001147e */
[-C--:B------:R-:W-:Y:S01]  /*ae50*/  IMAD R25, R0, R82.reuse, R25 ;  /* 0x0000005200197224 */ /* 0x080fe200078e0219 */
[----:B------:R-:W-:Y:S01]  /*ae60*/  I2IP.S8.S32.SAT R17, R20, R19, R17 ;  /* 0x0000001314117239 */ /* 0x000fe20000001411 */
[----:B------:R-:W-:Y:S01]  /*ae70*/  IMAD R28, R78, R33, RZ ;  /* 0x000000214e1c7224 */ /* 0x000fe200078e02ff */
[----:B------:R-:W-:Y:S01]  /*ae80*/  SHF.R.S32.HI R4, RZ, 0x18, R125 ;  /* 0x00000018ff047819 */ /* 0x000fe2000001147d */
[-C--:B------:R-:W-:Y:S02]  /*ae90*/  IMAD R26, R95, R82.reuse, R26 ;  /* 0x000000525f1a7224 */ /* 0x080fe400078e021a */
[-C--:B------:R-:W-:Y:S01]  /*aea0*/  IMAD R27, R2, R82.reuse, R27 ;  /* 0x00000052021b7224 */ /* 0x080fe200078e021b */
[----:B------:R-:W-:Y:S01]  /*aeb0*/  MOV R2, R121 ;  /* 0x0000007900027202 */ /* 0x000fe20000000f00 */
[----:B------:R-:W-:Y:S01]  /*aec0*/  IMAD R28, R3, R82, R28 ;  /* 0x00000052031c7224 */ /* 0x000fe200078e021c */
[----:B------:R-:W-:Y:S01]  /*aed0*/  I2IP.S8.S32.SAT R18, R26, R25, RZ ;  /* 0x000000191a127239 */ /* 0x000fe200000014ff */
[----:B------:R-:W-:Y:S01]  /*aee0*/  IMAD R31, R78, R36, RZ ;  /* 0x000000244e1f7224 */ /* 0x000fe200078e02ff */
[----:B------:R-:W-:Y:S01]  /*aef0*/  SHF.R.S32.HI R3, RZ, 0x18, R123 ;  /* 0x00000018ff037819 */ /* 0x000fe2000001147b */
[-C--:B------:R-:W-:Y:S01]  /*af00*/  IMAD R29, R4, R82.reuse, R29 ;  /* 0x00000052041d7224 */ /* 0x080fe200078e021d */
[----:B------:R-:W-:Y:S01]  /*af10*/  I2IP.S8.S32.SAT R18, R24, R23, R18 ;  /* 0x0000001718127239 */ /* 0x000fe20000001412 */
[----:B------:R-:W-:Y:S01]  /*af20*/  IMAD.MOV.U32 R0, RZ, RZ, R124 ;  /* 0x000000ffff007224 */ /* 0x000fe200078e007c */
[----:B------:R-:W-:Y:S01]  /*af30*/  SHF.R.S32.HI R4, RZ, 0x18, R119 ;  /* 0x00000018ff047819 */ /* 0x000fe20000011477 */
[-C--:B------:R-:W-:Y:S02]  /*af40*/  IMAD R30, R97, R82.reuse, R30 ;  /* 0x00000052611e7224 */ /* 0x080fe400078e021e */
[----:B------:R-:W-:Y:S01]  /*af50*/  IMAD R31, R0, R82, R31 ;  /* 0x00000052001f7224 */ /* 0x000fe200078e021f */
[----:B------:R-:W-:Y:S01]  /*af60*/  SHF.R.S32.HI R0, RZ, 0x18, R122 ;  /* 0x00000018ff007819 */ /* 0x000fe2000001147a */
[----:B------:R-:W-:Y:S01]  /*af70*/  IMAD R33, R78, R38, RZ ;  /* 0x000000264e217224 */ /* 0x000fe200078e02ff */
[----:B------:R-:W-:Y:S01]  /*af80*/  I2IP.S8.S32.SAT R19, R30, R29, RZ ;  /* 0x0000001d1e137239 */ /* 0x000fe200000014ff */
[-C--:B------:R-:W-:Y:S01]  /*af90*/  IMAD R32, R3, R82.reuse, R32 ;  /* 0x0000005203207224 */ /* 0x080fe200078e0220 */
[----:B------:R-:W-:Y:S01]  /*afa0*/  SHF.R.S32.HI R3, RZ, 0x18, R120 ;  /* 0x00000018ff037819 */ /* 0x000fe20000011478 */
[----:B------:R-:W-:Y:S01]  /*afb0*/  IMAD R33, R0, R82, R33 ;  /* 0x0000005200217224 */ /* 0x000fe200078e0221 */
[----:B------:R-:W-:Y:S01]  /*afc0*/  I2IP.S8.S32.SAT R19, R28, R27, R19 ;  /* 0x0000001b1c137239 */ /* 0x000fe20000001413 */
[----:B------:R-:W-:Y:S01]  /*afd0*/  IMAD R36, R78, R41, RZ ;  /* 0x000000294e247224 */ /* 0x000fe200078e02ff */
[----:B------:R-:W-:Y:S01]  /*afe0*/  MOV R0, R118 ;  /* 0x0000007600007202 */ /* 0x000fe20000000f00 */
[-C--:B------:R-:W-:Y:S02]  /*aff0*/  IMAD R34, R99, R82.reuse, R34 ;  /* 0x0000005263227224 */ /* 0x080fe400078e0222 */
[----:B------:R-:W-:Y:S01]  /*b000*/  IMAD R35, R2, R82, R35 ;  /* 0x0000005202237224 */ /* 0x000fe200078e0223 */
[----:B------:R-:W-:Y:S01]  /*b010*/  MOV R2, R112 ;  /* 0x0000007000027202 */ /* 0x000fe20000000f00 */
[----:B------:R-:W-:Y:S01]  /*b020*/  IMAD R38, R78, R43, RZ ;  /* 0x0000002b4e267224 */ /* 0x000fe200078e02ff */
[----:B------:R-:W-:Y:S01]  /*b030*/  I2IP.S8.S32.SAT R33, R34, R33, RZ ;  /* 0x0000002122217239 */ /* 0x000fe200000014ff */
[-C--:B------:R-:W-:Y:S01]  /*b040*/  IMAD R36, R3, R82.reuse, R36 ;  /* 0x0000005203247224 */ /* 0x080fe200078e0224 */
[----:B------:R-:W-:Y:S01]  /*b050*/  SHF.R.S32.HI R3, RZ, 0x18, R116 ;  /* 0x00000018ff037819 */ /* 0x000fe20000011474 */
[-C--:B------:R-:W-:Y:S01]  /*b060*/  IMAD R37, R4, R82.reuse, R37 ;  /* 0x0000005204257224 */ /* 0x080fe200078e0225 */
[----:B------:R-:W-:Y:S01]  /*b070*/  I2IP.S8.S32.SAT R32, R32, R31, R33 ;  /* 0x0000001f20207239 */ /* 0x000fe20000001421 */
[-C--:B------:R-:W-:Y:S01]  /*b080*/  IMAD R38, R101, R82.reuse, R38 ;  /* 0x0000005265267224 */ /* 0x080fe200078e0226 */
[----:B------:R-:W-:Y:S01]  /*b090*/  SHF.R.S32.HI R4, RZ, 0x18, R104 ;  /* 0x00000018ff047819 */ /* 0x000fe20000011468 */
[----:B------:R-:W-:Y:S01]  /*b0a0*/  IMAD R39, R0, R82, R39 ;  /* 0x0000005200277224 */ /* 0x000fe200078e0227 */
[----:B------:R-:W-:Y:S01]  /*b0b0*/  SHF.R.S32.HI R0, RZ, 0x18, R113 ;  /* 0x00000018ff007819 */ /* 0x000fe20000011471 */
[----:B------:R-:W-:Y:S01]  /*b0c0*/  IMAD R41, R78, R46, RZ ;  /* 0x0000002e4e297224 */ /* 0x000fe200078e02ff */
[----:B------:R-:W-:Y:S01]  /*b0d0*/  I2IP.S8.S32.SAT R37, R38, R37, RZ ;  /* 0x0000002526257239 */ /* 0x000fe200000014ff */
[----:B------:R-:W-:Y:S01]  /*b0e0*/  IMAD R40, R3, R82, R40 ;  /* 0x0000005203287224 */ /* 0x000fe200078e0228 */
[----:B------:R-:W-:Y:S01]  /*b0f0*/  SHF.R.S32.HI R3, RZ, 0x18, R106 ;  /* 0x00000018ff037819 */ /* 0x000fe2000001146a */
[----:B------:R-:W-:Y:S01]  /*b100*/  IMAD R43, R78, R48, RZ ;  /* 0x000000304e2b7224 */ /* 0x000fe200078e02ff */
[----:B------:R-:W-:Y:S01]  /*b110*/  I2IP.S8.S32.SAT R33, R36, R35, R37 ;  /* 0x0000002324217239 */ /* 0x000fe20000001425 */
[-C--:B------:R-:W-:Y:S01]  /*b120*/  IMAD R41, R0, R82.reuse, R41 ;  /* 0x0000005200297224 */ /* 0x080fe200078e0229 */
[----:B------:R-:W-:Y:S01]  /*b130*/  MOV R0, R117 ;  /* 0x0000007500007202 */ /* 0x000fe20000000f00 */
[-C--:B------:R-:W-:Y:S02]  /*b140*/  IMAD R42, R103, R82.reuse, R42 ;  /* 0x00000052672a7224 */ /* 0x080fe400078e022a */
        /* <DEDUP_REMOVED lines=11> */
[-C--:B------:R-:W-:Y:S02]  /*b200*/  IMAD R47, R0, R82.reuse, R47 ;  /* 0x00000052002f7224 */ /* 0x080fe400078e022f */
[----:B------:R-:W-:Y:S01]  /*b210*/  IMAD R48, R3, R82, R48 ;  /* 0x0000005203307224 */ /* 0x000fe200078e0230 */
[----:B------:R-:W-:Y:S01]  /*b220*/  SHF.R.S32.HI R3, RZ, 0x18, R100 ;  /* 0x00000018ff037819 */ /* 0x000fe20000011464 */
[----:B------:R-:W-:Y:S01]  /*b230*/  IMAD R51, R78, R56, RZ ;  /* 0x000000384e337224 */ /* 0x000fe200078e02ff */
[----:B------:R-:W-:Y:S01]  /*b240*/  I2IP.S8.S32.SAT R35, R46, R45, RZ ;  /* 0x0000002d2e237239 */ /* 0x000fe200000014ff */
[-C--:B------:R-:W-:Y:S01]  /*b250*/  IMAD R49, R2, R82.reuse, R49 ;  /* 0x0000005202317224 */ /* 0x080fe200078e0231 */
[----:B------:R-:W-:Y:S01]  /*b260*/  SHF.R.S32.HI R2, RZ, 0x18, R98 ;  /* 0x00000018ff027819 */ /* 0x000fe20000011462 */
[----:B------:R-:W-:Y:S01]  /*b270*/  IMAD.MOV.U32 R0, RZ, RZ, R102 ;  /* 0x000000ffff007224 */ /* 0x000fe200078e0066 */
[----:B------:R-:W-:Y:S01]  /*b280*/  I2IP.S8.S32.SAT R35, R44, R43, R35 ;  /* 0x0000002b2c237239 */ /* 0x000fe20000001423 */
[-C--:B------:R-:W-:Y:S02]  /*b290*/  IMAD R50, R81, R82.reuse, R50 ;  /* 0x0000005251327224 */ /* 0x080fe400078e0232 */
[----:B------:R-:W-:Y:S01]  /*b2a0*/  IMAD R51, R0, R82, R51 ;  /* 0x0000005200337224 */ /* 0x000fe200078e0233 */
[----:B------:R-:W-:Y:S01]  /*b2b0*/  MOV R0, R96 ;  /* 0x0000006000007202 */ /* 0x000fe20000000f00 */
[----:B------:R-:W-:Y:S01]  /*b2c0*/  IMAD R53, R78, R58, RZ ;  /* 0x0000003a4e357224 */ /* 0x000fe200078e02ff */
[----:B------:R-:W-:Y:S01]  /*b2d0*/  I2IP.S8.S32.SAT R49, R50, R49, RZ ;  /* 0x0000003132317239 */ /* 0x000fe200000014ff */
[-C--:B------:R-:W-:Y:S01]  /*b2e0*/  IMAD R52, R3, R82.reuse, R52 ;  /* 0x0000005203347224 */ /* 0x080fe200078e0234 */
[----:B------:R-:W-:Y:S01]  /*b2f0*/  SHF.R.S32.HI R3, RZ, 0x18, R94 ;  /* 0x00000018ff037819 */ /* 0x000fe2000001145e */
[----:B------:R-:W-:Y:S01]  /*b300*/  IMAD R53, R2, R82, R53 ;  /* 0x0000005202357224 */ /* 0x000fe200078e0235 */
[----:B------:R-:W-:Y:S01]  /*b310*/  MOV R2, R90 ;  /* 0x0000005a00027202 */ /* 0x000fe20000000f00 */
[----:B------:R-:W-:Y:S01]  /*b320*/  IMAD R54, R83, R82, R54 ;  /* 0x0000005253367224 */ /* 0x000fe200078e0236 */
[----:B------:R-:W-:Y:S01]  /*b330*/  I2IP.S8.S32.SAT R48, R48, R47, R49 ;  /* 0x0000002f30307239 */ /* 0x000fe20000001431 */
[C---:B------:R-:W-:Y:S02]  /*b340*/  IMAD R56, R78.reuse, R61, RZ ;  /* 0x0000003d4e387224 */ /* 0x040fe400078e02ff */
[----:B------:R-:W-:Y:S01]  /*b350*/  IMAD R61, R78, R66, RZ ;  /* 0x000000424e3d7224 */ /* 0x000fe200078e02ff */
[----:B------:R-:W-:Y:S01]  /*b360*/  I2IP.S8.S32.SAT R66, R13, R12, R14 ;  /* 0x0000000c0d427239 */ /* 0x000fe2000000140e */
[-C--:B------:R-:W-:Y:S01]  /*b370*/  IMAD R55, R0, R82.reuse, R55 ;  /* 0x0000005200377224 */ /* 0x080fe200078e0237 */
[----:B------:R-:W-:Y:S01]  /*b380*/  SHF.R.S32.HI R0, RZ, 0x18, R92 ;  /* 0x00000018ff007819 */ /* 0x000fe2000001145c */
[-C--:B------:R-:W-:Y:S01]  /*b390*/  IMAD R56, R3, R82.reuse, R56 ;  /* 0x0000005203387224 */ /* 0x080fe200078e0238 */
[----:B------:R-:W-:Y:S01]  /*b3a0*/  I2IP.S8.S32.SAT R49, R54, R53, RZ ;  /* 0x0000003536317239 */ /* 0x000fe200000014ff */
[----:B------:R1:W-:Y:S01]  /*b3b0*/  STS.128 [R155+UR49+0xa200], R64 ;  /* 0x00a200409b007988 */ /* 0x0003e20008000c31 */
[----:B------:R-:W-:Y:S01]  /*b3c0*/  IMAD R58, R78, R63, RZ ;  /* 0x0000003f4e3a7224 */ /* 0x000fe200078e02ff */
[----:B------:R-:W-:Y:S01]  /*b3d0*/  SHF.R.S32.HI R3, RZ, 0x18, R88 ;  /* 0x00000018ff037819 */ /* 0x000fe20000011458 */
[-C--:B------:R-:W-:Y:S01]  /*b3e0*/  IMAD R57, R0, R82.reuse, R57 ;  /* 0x0000005200397224 */ /* 0x080fe200078e0239 */
[----:B------:R-:W-:Y:S01]  /*b3f0*/  I2IP.S8.S32.SAT R49, R52, R51, R49 ;  /* 0x0000003334317239 */ /* 0x000fe20000001431 */
[-C--:B------:R-:W-:Y:S02]  /*b400*/  IMAD R58, R85, R82.reuse, R58 ;  /* 0x00000052553a7224 */ /* 0x080fe400078e023a */
[-C--:B------:R-:W-:Y:S01]  /*b410*/  IMAD R59, R2, R82.reuse, R59 ;  /* 0x00000052023b7224 */ /* 0x080fe200078e023b */
[----:B------:R1:W-:Y:S01]  /*b420*/  STS.128 [R175+0xa200], R16 ;  /* 0x00a20010af007388 */ /* 0x0003e20000000c00 */
[-C--:B------:R-:W-:Y:S01]  /*b430*/  IMAD R60, R3, R82.reuse, R60 ;  /* 0x00000052033c7224 */ /* 0x080fe200078e023c */
[----:B------:R-:W-:Y:S01]  /*b440*/  I2IP.S8.S32.SAT R50, R58, R57, RZ ;  /* 0x000000393a327239 */ /* 0x000fe200000014ff */
[-C--:B------:R-:W-:Y:S02]  /*b450*/  IMAD R61, R4, R82.reuse, R61 ;  /* 0x00000052043d7224 */ /* 0x080fe400078e023d */
[----:B------:R-:W-:Y:S01]  /*b460*/  IMAD R62, R107, R82, R62 ;  /* 0x000000526b3e7224 */ /* 0x000fe200078e023e */
[----:B------:R-:W-:Y:S02]  /*b470*/  I2IP.S8.S32.SAT R50, R56, R55, R50 ;  /* 0x0000003738327239 */ /* 0x000fe40000001432 */
[----:B------:R1:W-:Y:S02]  /*b480*/  STS.128 [R174+0xa200], R32 ;  /* 0x00a20020ae007388 */ /* 0x0003e40000000c00 */
        /* <DEDUP_REMOVED lines=20> */
.L_x_139:
[----:B------:R-:W-:Y:S05]  /*b5d0*/  BSYNC.RECONVERGENT B0 ;  /* 0x0000000000007941 */ /* 0x000fea0003800200 */
.L_x_138:
[----:B------:R-:W-:Y:S01]  /*b5e0*/  BAR.SYNC.DEFER_BLOCKING 0x1, 0x80 ;  /* 0x0042000000007b1d */ /* 0x000fe20000010000 */
[----:B------:R-:W-:Y:S01]  /*b5f0*/  ISETP.NE.AND P2, PT, R170, RZ, PT ;  /* 0x000000ffaa00720c */ /* 0x000fe20003f45270 */
[----:B------:R-:W-:Y:S01]  /*b600*/  IMAD.IADD R20, R75, 0x1, R152 ;  /* 0x000000014b147824 */ /* 0x000fe200078e0298 */
[----:B------:R-:W-:Y:S01]  /*b610*/  ISETP.NE.AND P0, PT, R172, 0x2, PT ;  /* 0x00000002ac00780c */ /* 0x000fe20003f05270 */
[----:B------:R-:W-:Y:S01]  /*b620*/  IMAD.IADD R21, R77, 0x1, R154 ;  /* 0x000000014d157824 */ /* 0x000fe200078e029a */
[----:B------:R-:W-:Y:S02]  /*b630*/  ISETP.NE.AND P1, PT, R76, 0x2, PT ;  /* 0x000000024c00780c */ /* 0x000fe40003f25270 */
[----:B------:R-:W-:Y:S02]  /*b640*/  SEL R0, RZ, 0x1, P0 ;  /* 0x00000001ff007807 */ /* 0x000fe40000000000 */
[----:B------:R-:W-:Y:S02]  /*b650*/  SEL R3, RZ, 0x1, P1 ;  /* 0x00000001ff037807 */ /* 0x000fe40000800000 */
[----:B------:R-:W-:Y:S02]  /*b660*/  LOP3.LUT R163, R163, R0, RZ, 0x3c, !PT ;  /* 0x00000000a3a37212 */ /* 0x000fe400078e3cff */
[----:B------:R-:W-:Y:S02]  /*b670*/  LOP3.LUT R164, R164, R3, RZ, 0x3c, !PT ;  /* 0x00000003a4a47212 */ /* 0x000fe400078e3cff */
[----:B------:R-:W-:Y:S02]  /*b680*/  @P2 R2UR UR36, R160 ;  /* 0x00000000a02422ca */ /* 0x000fe400000e0000 */
[----:B------:R-:W-:Y:S02]  /*b690*/  SEL R172, R172, RZ, P0 ;  /* 0x000000ffacac7207 */ /* 0x000fe40000000000 */
[----:B------:R-:W-:Y:S01]  /*b6a0*/  SEL R76, R76, RZ, P1 ;  /* 0x000000ff4c4c7207 */ /* 0x000fe20000800000 */
[----:B------:R-:W-:Y:S10]  /*b6b0*/  @P2 BRA `(.L_x_140) ;  /* 0xffffff9800ac2947 */ /* 0x000ff4000383ffff */
[----:B------:R-:W-:Y:S05]  /*b6c0*/  EXIT ;  /* 0x000000000000794d */ /* 0x000fea0003800000 */
.L_x_24:
[----:B--2---:R2:W4:Y:S02]  /*b6d0*/  SYNCS.PHASECHK.TRANS64.TRYWAIT P0, [R3+URZ+0xe0], R2 ;  /* 0x0000e002030075a7 */ /* 0x00452400080011ff */
[----:B----4-:R-:W-:Y:S05]  /*b6e0*/  @!P0 NANOSLEEP.SYNCS 0x989680 ;  /* 0x009896800000895d */ /* 0x010fea0003900000 */
[----:B------:R-:W4:Y:S02]  /*b6f0*/  @!P0 SYNCS.PHASECHK.TRANS64 P0, [R3+URZ+0xe0], R2 ;  /* 0x0000e002030085a7 */ /* 0x000f2400080010ff */
[----:B----4-:R-:W-:Y:S05]  /*b700*/  @!P0 BRA `(.L_x_24) ;  /* 0xfffffffc00f08947 */ /* 0x010fea000383ffff */
[----:B------:R-:W-:Y:S05]  /*b710*/  BRA `(.L_x_141) ;  /* 0xffffff60002c7947 */ /* 0x000fea000383ffff */
.L_x_27:
[----:B-1----:R-:W-:-:S07]  /*b720*/  MOV R2, UR33 ;  /* 0x0000002100027c02 */ /* 0x002fce0008000f00 */
.L_x_142:
[----:B-1----:R1:W2:Y:S02]  /*b730*/  SYNCS.PHASECHK.TRANS64.TRYWAIT P0, [R2+URZ+0x20], R5 ;  /* 0x00002005020075a7 */ /* 0x0022a400080011ff */
[----:B--2---:R-:W-:Y:S05]  /*b740*/  @!P0 NANOSLEEP.SYNCS 0x989680 ;  /* 0x009896800000895d */ /* 0x004fea0003900000 */
[----:B------:R-:W2:Y:S02]  /*b750*/  @!P0 SYNCS.PHASECHK.TRANS64 P0, [R2+URZ+0x20], R5 ;  /* 0x00002005020085a7 */ /* 0x000ea400080010ff */
[----:B--2---:R-:W-:Y:S05]  /*b760*/  @!P0 BRA `(.L_x_142) ;  /* 0xfffffffc00f08947 */ /* 0x004fea000383ffff */
[----:B------:R-:W-:Y:S05]  /*b770*/  BRA `(.L_x_26) ;  /* 0xffffff6000907947 */ /* 0x000fea000383ffff */
.L_x_34:
[----:B-1----:R-:W-:-:S07]  /*b780*/  MOV R2, UR17 ;  /* 0x0000001100027c02 */ /* 0x002fce0008000f00 */
.L_x_143:
[----:B-1----:R1:W2:Y:S02]  /*b790*/  SYNCS.PHASECHK.TRANS64.TRYWAIT P0, [R2+URZ+0x20], R5 ;  /* 0x00002005020075a7 */ /* 0x0022a400080011ff */
[----:B--2---:R-:W-:Y:S05]  /*b7a0*/  @!P0 NANOSLEEP.SYNCS 0x989680 ;  /* 0x009896800000895d */ /* 0x004fea0003900000 */
[----:B------:R-:W2:Y:S02]  /*b7b0*/  @!P0 SYNCS.PHASECHK.TRANS64 P0, [R2+URZ+0x20], R5 ;  /* 0x00002005020085a7 */ /* 0x000ea400080010ff */
[----:B--2---:R-:W-:Y:S05]  /*b7c0*/  @!P0 BRA `(.L_x_143) ;  /* 0xfffffffc00f08947 */ /* 0x004fea000383ffff */
[----:B------:R-:W-:Y:S05]  /*b7d0*/  BRA `(.L_x_33) ;  /* 0xffffff6400487947 */ /* 0x000fea000383ffff */
.L_x_39:
[----:B-1----:R1:W2:Y:S02]  /*b7e0*/  SYNCS.PHASECHK.TRANS64.TRYWAIT P0, [R2+URZ+0x90], R3 ;  /* 0x00009003020075a7 */ /* 0x0022a400080011ff */
[----:B--2---:R-:W-:Y:S05]  /*b7f0*/  @!P0 NANOSLEEP.SYNCS 0x989680 ;  /* 0x009896800000895d */ /* 0x004fea0003900000 */
[----:B------:R-:W2:Y:S02]  /*b800*/  @!P0 SYNCS.PHASECHK.TRANS64 P0, [R2+URZ+0x90], R3 ;  /* 0x00009003020085a7 */ /* 0x000ea400080010ff */
[----:B--2---:R-:W-:Y:S05]  /*b810*/  @!P0 BRA `(.L_x_39) ;  /* 0xfffffffc00f08947 */ /* 0x004fea000383ffff */
[----:B------:R-:W-:Y:S05]  /*b820*/  BRA `(.L_x_144) ;  /* 0xffffff6400e87947 */ /* 0x000fea000383ffff */
.L_x_43:
[----:B---3--:R-:W-:-:S07]  /*b830*/  MOV R0, UR4 ;  /* 0x0000000400007c02 */ /* 0x008fce0008000f00 */
.L_x_145:
[----:B-1----:R1:W2:Y:S02]  /*b840*/  SYNCS.PHASECHK.TRANS64.TRYWAIT P0, [R0+URZ], R3 ;  /* 0x00000003000075a7 */ /* 0x0022a400080011ff */
[----:B--2---:R-:W-:Y:S05]  /*b850*/  @!P0 NANOSLEEP.SYNCS 0x989680 ;  /* 0x009896800000895d */ /* 0x004fea0003900000 */
[----:B------:R-:W2:Y:S02]  /*b860*/  @!P0 SYNCS.PHASECHK.TRANS64 P0, [R0+URZ], R3 ;  /* 0x00000003000085a7 */ /* 0x000ea400080010ff */
[----:B--2---:R-:W-:Y:S05]  /*b870*/  @!P0 BRA `(.L_x_145) ;  /* 0xfffffffc00f08947 */ /* 0x004fea000383ffff */
[----:B------:R-:W-:Y:S05]  /*b880*/  BRA `(.L_x_146) ;  /* 0xffffff6c00587947 */ /* 0x000fea000383ffff */
.L_x_44:
[----:B---3--:R-:W-:-:S07]  /*b890*/  MOV R0, UR4 ;  /* 0x0000000400007c02 */ /* 0x008fce0008000f00 */
.L_x_147:
[----:B-1----:R1:W2:Y:S02]  /*b8a0*/  SYNCS.PHASECHK.TRANS64.TRYWAIT P0, [R0+URZ], R3 ;  /* 0x00000003000075a7 */ /* 0x0022a400080011ff */
[----:B--2---:R-:W-:Y:S05]  /*b8b0*/  @!P0 NANOSLEEP.SYNCS 0x989680 ;  /* 0x009896800000895d */ /* 0x004fea0003900000 */
[----:B------:R-:W2:Y:S02]  /*b8c0*/  @!P0 SYNCS.PHASECHK.TRANS64 P0, [R0+URZ], R3 ;  /* 0x00000003000085a7 */ /* 0x000ea400080010ff */
[----:B--2---:R-:W-:Y:S05]  /*b8d0*/  @!P0 BRA `(.L_x_147) ;  /* 0xfffffffc00f08947 */ /* 0x004fea000383ffff */
[----:B------:R-:W-:Y:S05]  /*b8e0*/  BRA `(.L_x_148) ;  /* 0xffffff6c00647947 */ /* 0x000fea000383ffff */
.L_x_45:
[----:B---3--:R-:W-:-:S07]  /*b8f0*/  MOV R0, UR4 ;  /* 0x0000000400007c02 */ /* 0x008fce0008000f00 */
.L_x_149:
[----:B-1----:R1:W2:Y:S02]  /*b900*/  SYNCS.PHASECHK.TRANS64.TRYWAIT P0, [R0+URZ], R3 ;  /* 0x00000003000075a7 */ /* 0x0022a400080011ff */
[----:B--2---:R-:W-:Y:S05]  /*b910*/  @!P0 NANOSLEEP.SYNCS 0x989680 ;  /* 0x009896800000895d */ /* 0x004fea0003900000 */
[----:B------:R-:W2:Y:S02]  /*b920*/  @!P0 SYNCS.PHASECHK.TRANS64 P0, [R0+URZ], R3 ;  /* 0x00000003000085a7 */ /* 0x000ea400080010ff */
[----:B--2---:R-:W-:Y:S05]  /*b930*/  @!P0 BRA `(.L_x_149) ;  /* 0xfffffffc00f08947 */ /* 0x004fea000383ffff */
[----:B------:R-:W-:Y:S05]  /*b940*/  BRA `(.L_x_150) ;  /* 0xffffff6c00707947 */ /* 0x000fea000383ffff */
.L_x_48:
[----:B-1----:R1:W2:Y:S02]  /*b950*/  SYNCS.PHASECHK.TRANS64.TRYWAIT P0, [R0+URZ+0xd0], R5 ;  /* 0x0000d005000075a7 */ /* 0x0022a400080011ff */
[----:B--2---:R-:W-:Y:S05]  /*b960*/  @!P0 NANOSLEEP.SYNCS 0x989680 ;  /* 0x009896800000895d */ /* 0x004fea0003900000 */
[----:B------:R-:W2:Y:S02]  /*b970*/  @!P0 SYNCS.PHASECHK.TRANS64 P0, [R0+URZ+0xd0], R5 ;  /* 0x0000d005000085a7 */ /* 0x000ea400080010ff */
[----:B--2---:R-:W-:Y:S05]  /*b980*/  @!P0 BRA `(.L_x_48) ;  /* 0xfffffffc00f08947 */ /* 0x004fea000383ffff */
[----:B------:R-:W-:Y:S05]  /*b990*/  BRA `(.L_x_151) ;  /* 0xffffff6c00d07947 */ /* 0x000fea000383ffff */
.L_x_49:
[----:B------:R-:W-:-:S07]  /*b9a0*/  MOV R0, UR5 ;  /* 0x0000000500007c02 */ /* 0x000fce0008000f00 */
.L_x_152:
[----:B-1----:R1:W2:Y:S02]  /*b9b0*/  SYNCS.PHASECHK.TRANS64.TRYWAIT P0, [R0+URZ+0xa0], R7 ;  /* 0x0000a007000075a7 */ /* 0x0022a400080011ff */
[----:B--2---:R-:W-:Y:S05]  /*b9c0*/  @!P0 NANOSLEEP.SYNCS 0x989680 ;  /* 0x009896800000895d */ /* 0x004fea0003900000 */
[----:B------:R-:W2:Y:S02]  /*b9d0*/  @!P0 SYNCS.PHASECHK.TRANS64 P0, [R0+URZ+0xa0], R7 ;  /* 0x0000a007000085a7 */ /* 0x000ea400080010ff */
[----:B--2---:R-:W-:Y:S05]  /*b9e0*/  @!P0 BRA `(.L_x_152) ;  /* 0xfffffffc00f08947 */ /* 0x004fea000383ffff */
[----:B------:R-:W-:Y:S05]  /*b9f0*/  BRA `(.L_x_153) ;  /* 0xffffff6c00e07947 */ /* 0x000fea000383ffff */
.L_x_50:
[----:B-1----:R1:W2:Y:S02]  /*ba00*/  SYNCS.PHASECHK.TRANS64.TRYWAIT P1, [R0+URZ+0x90], R5 ;  /* 0x00009005000075a7 */ /* 0x0022a400080211ff */
[----:B--2---:R-:W-:Y:S05]  /*ba10*/  @!P1 NANOSLEEP.SYNCS 0x989680 ;  /* 0x009896800000995d */ /* 0x004fea0003900000 */
[----:B------:R-:W2:Y:S02]  /*ba20*/  @!P1 SYNCS.PHASECHK.TRANS64 P1, [R0+URZ+0x90], R5 ;  /* 0x00009005000095a7 */ /* 0x000ea400080210ff */
[----:B--2---:R-:W-:Y:S05]  /*ba30*/  @!P1 BRA `(.L_x_50) ;  /* 0xfffffffc00f09947 */ /* 0x004fea000383ffff */
[----:B------:R-:W-:Y:S05]  /*ba40*/  BRA `(.L_x_154) ;  /* 0xffffff7000107947 */ /* 0x000fea000383ffff */
.L_x_53:
[----:B------:R-:W-:-:S07]  /*ba50*/  MOV R0, UR5 ;  /* 0x0000000500007c02 */ /* 0x000fce0008000f00 */
.L_x_155:
[----:B-1----:R1:W2:Y:S02]  /*ba60*/  SYNCS.PHASECHK.TRANS64.TRYWAIT P0, [R0+URZ+0xa0], R3 ;  /* 0x0000a003000075a7 */ /* 0x0022a400080011ff */
[----:B--2---:R-:W-:Y:S05]  /*ba70*/  @!P0 NANOSLEEP.SYNCS 0x989680 ;  /* 0x009896800000895d */ /* 0x004fea0003900000 */
[----:B------:R-:W2:Y:S02]  /*ba80*/  @!P0 SYNCS.PHASECHK.TRANS64 P0, [R0+URZ+0xa0], R3 ;  /* 0x0000a003000085a7 */ /* 0x000ea400080010ff */
[----:B--2---:R-:W-:Y:S05]  /*ba90*/  @!P0 BRA `(.L_x_155) ;  /* 0xfffffffc00f08947 */ /* 0x004fea000383ffff */
[----:B------:R-:W-:Y:S05]  /*baa0*/  BRA `(.L_x_52) ;  /* 0xffffff7000647947 */ /* 0x000fea000383ffff */
.L_x_62:
[----:B-1----:R-:W-:-:S04]  /*bab0*/  MOV R4, UR6 ;  /* 0x0000000600047c02 */ /* 0x002fc80008000f00 */
[----:B------:R1:W2:Y:S03]  /*bac0*/  SYNCS.PHASECHK.TRANS64.TRYWAIT P0, [R4+URZ+0x8], R5 ;  /* 0x00000805040075a7 */ /* 0x0002a600080011ff */
[----:B--2---:R-:W-:Y:S05]  /*bad0*/  @!P0 NANOSLEEP.SYNCS 0x989680 ;  /* 0x009896800000895d */ /* 0x004fea0003900000 */
[----:B------:R-:W2:Y:S02]  /*bae0*/  @!P0 SYNCS.PHASECHK.TRANS64 P0, [R4+URZ+0x8], R5 ;  /* 0x00000805040085a7 */ /* 0x000ea400080010ff */
[----:B--2---:R-:W-:Y:S05]  /*baf0*/  @!P0 BRA `(.L_x_62) ;  /* 0xfffffffc00ec8947 */ /* 0x004fea000383ffff */
[----:B------:R-:W-:Y:S05]  /*bb00*/  BRA `(.L_x_61) ;  /* 0xffffff7400187947 */ /* 0x000fea000383ffff */
.L_x_64:
[----:B------:R-:W-:Y:S01]  /*bb10*/  BSSY B0, `(.L_x_156) ;  /* 0x0000006000007945 */ /* 0x000fe20003800000 */
[----:B------:R-:W-:-:S07]  /*bb20*/  MOV R15, 0xffffffff ;  /* 0xffffffff000f7802 */ /* 0x000fce0000000f00 */
[----:B-1---5:R-:W-:Y:S05]  /*bb30*/  WARPSYNC.COLLECTIVE R15, `(.L_x_157) ;  /* 0x000000000f0c7348 */ /* 0x022fea0003c00000 */
[----:B------:R-:W-:Y:S02]  /*bb40*/  ELECT P6, UR79, PT ;  /* 0x00000000004f782f */ /* 0x000fe400038c0000 */
[----:B------:R-:W-:Y:S01]  /*bb50*/  MOV R14, UR79 ;  /* 0x0000004f000e7c02 */ /* 0x000fe20008000f00 */
[----:B-1---5:R-:W-:Y:S10]  /*bb60*/  ENDCOLLECTIVE ;  /* 0x000000000000791b */ /* 0x022ff40003800000 */
.L_x_157:
[----:B------:R-:W-:Y:S05]  /*bb70*/  BSYNC B0 ;  /* 0x0000000000007941 */ /* 0x000fea0003800000 */
.L_x_156:
[----:B------:R-:W-:Y:S05]  /*bb80*/  BRA `(.L_x_158) ;  /* 0xffffff7400487947 */ /* 0x000fea000383ffff */
.L_x_66:
[----:B-1----:R-:W-:-:S04]  /*bb90*/  MOV R2, UR6 ;  /* 0x0000000600027c02 */ /* 0x002fc80008000f00 */
[----:B------:R1:W2:Y:S03]  /*bba0*/  SYNCS.PHASECHK.TRANS64.TRYWAIT P0, [R2+URZ+0x8], R3 ;  /* 0x00000803020075a7 */ /* 0x0002a600080011ff */
[----:B--2---:R-:W-:Y:S05]  /*bbb0*/  @!P0 NANOSLEEP.SYNCS 0x989680 ;  /* 0x009896800000895d */ /* 0x004fea0003900000 */
[----:B------:R-:W2:Y:S02]  /*bbc0*/  @!P0 SYNCS.PHASECHK.TRANS64 P0, [R2+URZ+0x8], R3 ;  /* 0x00000803020085a7 */ /* 0x000ea400080010ff */
[----:B--2---:R-:W-:Y:S05]  /*bbd0*/  @!P0 BRA `(.L_x_66) ;  /* 0xfffffffc00ec8947 */ /* 0x004fea000383ffff */
[----:B------:R-:W-:Y:S05]  /*bbe0*/  BRA `(.L_x_65) ;  /* 0xffffff74004c7947 */ /* 0x000fea000383ffff */
.L_x_67:
[----:B-1----:R1:W2:Y:S02]  /*bbf0*/  SYNCS.PHASECHK.TRANS64.TRYWAIT P0, [R0+URZ+0x90], R5 ;  /* 0x00009005000075a7 */ /* 0x0022a400080011ff */
[----:B--2---:R-:W-:Y:S05]  /*bc00*/  @!P0 NANOSLEEP.SYNCS 0x989680 ;  /* 0x009896800000895d */ /* 0x004fea0003900000 */
[----:B------:R-:W2:Y:S02]  /*bc10*/  @!P0 SYNCS.PHASECHK.TRANS64 P0, [R0+URZ+0x90], R5 ;  /* 0x00009005000085a7 */ /* 0x000ea400080010ff */
[----:B--2---:R-:W-:Y:S05]  /*bc20*/  @!P0 BRA `(.L_x_67) ;  /* 0xfffffffc00f08947 */ /* 0x004fea000383ffff */
[----:B------:R-:W-:Y:S05]  /*bc30*/  BRA `(.L_x_159) ;  /* 0xffffff7800207947 */ /* 0x000fea000383ffff */
.L_x_69:
[----:B------:R-:W-:-:S07]  /*bc40*/  MOV R0, UR11 ;  /* 0x0000000b00007c02 */ /* 0x000fce0008000f00 */
.L_x_160:
[----:B-1----:R1:W2:Y:S02]  /*bc50*/  SYNCS.PHASECHK.TRANS64.TRYWAIT P0, [R0+URZ+0xc0], R5 ;  /* 0x0000c005000075a7 */ /* 0x0022a400080011ff */
[----:B--2---:R-:W-:Y:S05]  /*bc60*/  @!P0 NANOSLEEP.SYNCS 0x989680 ;  /* 0x009896800000895d */ /* 0x004fea0003900000 */
[----:B------:R-:W2:Y:S02]  /*bc70*/  @!P0 SYNCS.PHASECHK.TRANS64 P0, [R0+URZ+0xc0], R5 ;  /* 0x0000c005000085a7 */ /* 0x000ea400080010ff */
[----:B--2---:R-:W-:Y:S05]  /*bc80*/  @!P0 BRA `(.L_x_160) ;  /* 0xfffffffc00f08947 */ /* 0x004fea000383ffff */
[----:B------:R-:W-:Y:S05]  /*bc90*/  BRA `(.L_x_161) ;  /* 0xffffff7800687947 */ /* 0x000fea000383ffff */
.L_x_72:
[----:B------:R-:W-:Y:S07]  /*bca0*/  MOV R0, UR9 ;  /* 0x0000000900007c02 */ /* 0x000fee0008000f00 */
.L_x_162:
[----:B-1----:R1:W2:Y:S02]  /*bcb0*/  SYNCS.PHASECHK.TRANS64.TRYWAIT P0, [R0+URZ], R5 ;  /* 0x00000005000075a7 */ /* 0x0022a400080011ff */
[----:B--2---:R-:W-:Y:S05]  /*bcc0*/  @!P0 NANOSLEEP.SYNCS 0x989680 ;  /* 0x009896800000895d */ /* 0x004fea0003900000 */
[----:B------:R-:W2:Y:S02]  /*bcd0*/  @!P0 SYNCS.PHASECHK.TRANS64 P0, [R0+URZ], R5 ;  /* 0x00000005000085a7 */ /* 0x000ea400080010ff */
[----:B--2---:R-:W-:Y:S05]  /*bce0*/  @!P0 BRA `(.L_x_162) ;  /* 0xfffffffc00f08947 */ /* 0x004fea000383ffff */
[----:B------:R-:W-:Y:S05]  /*bcf0*/  BRA `(.L_x_71) ;  /* 0xffffff7800807947 */ /* 0x000fea000383ffff */
.L_x_76:
[----:B-1----:R-:W-:-:S07]  /*bd00*/  MOV R0, UR5 ;  /* 0x0000000500007c02 */ /* 0x002fce0008000f00 */
.L_x_163:
[----:B-1----:R1:W2:Y:S02]  /*bd10*/  SYNCS.PHASECHK.TRANS64.TRYWAIT P0, [R0+URZ], R3 ;  /* 0x00000003000075a7 */ /* 0x0022a400080011ff */
[----:B--2---:R-:W-:Y:S05]  /*bd20*/  @!P0 NANOSLEEP.SYNCS 0x989680 ;  /* 0x009896800000895d */ /* 0x004fea0003900000 */
[----:B------:R-:W2:Y:S02]  /*bd30*/  @!P0 SYNCS.PHASECHK.TRANS64 P0, [R0+URZ], R3 ;  /* 0x00000003000085a7 */ /* 0x000ea400080010ff */
[----:B--2---:R-:W-:Y:S05]  /*bd40*/  @!P0 BRA `(.L_x_163) ;  /* 0xfffffffc00f08947 */ /* 0x004fea000383ffff */
[----:B------:R-:W-:Y:S05]  /*bd50*/  BRA `(.L_x_164) ;  /* 0xffffff7c00387947 */ /* 0x000fea000383ffff */
.L_x_79:
[----:B------:R-:W-:-:S07]  /*bd60*/  MOV R0, UR8 ;  /* 0x0000000800007c02 */ /* 0x000fce0008000f00 */
.L_x_165:
[----:B-1----:R1:W2:Y:S02]  /*bd70*/  SYNCS.PHASECHK.TRANS64.TRYWAIT P1, [R0+URZ+0xf0], R3 ;  /* 0x0000f003000075a7 */ /* 0x0022a400080211ff */
[----:B--2---:R-:W-:Y:S05]  /*bd80*/  @!P1 NANOSLEEP.SYNCS 0x989680 ;  /* 0x009896800000995d */ /* 0x004fea0003900000 */
[----:B------:R-:W2:Y:S02]  /*bd90*/  @!P1 SYNCS.PHASECHK.TRANS64 P1, [R0+URZ+0xf0], R3 ;  /* 0x0000f003000095a7 */ /* 0x000ea400080210ff */
[----:B--2---:R-:W-:Y:S05]  /*bda0*/  @!P1 BRA `(.L_x_165) ;  /* 0xfffffffc00f09947 */ /* 0x004fea000383ffff */
[----:B------:R-:W-:Y:S05]  /*bdb0*/  BRA `(.L_x_166) ;  /* 0xffffff7c00847947 */ /* 0x000fea000383ffff */
.L_x_84:
[----:B--2---:R2:W4:Y:S02]  /*bdc0*/  SYNCS.PHASECHK.TRANS64.TRYWAIT P0, [R0+URZ+0x90], R3 ;  /* 0x00009003000075a7 */ /* 0x00452400080011ff */
[----:B----4-:R-:W-:Y:S05]  /*bdd0*/  @!P0 NANOSLEEP.SYNCS 0x989680 ;  /* 0x009896800000895d */ /* 0x010fea0003900000 */
[----:B------:R-:W4:Y:S02]  /*bde0*/  @!P0 SYNCS.PHASECHK.TRANS64 P0, [R0+URZ+0x90], R3 ;  /* 0x00009003000085a7 */ /* 0x000f2400080010ff */
[----:B----4-:R-:W-:Y:S05]  /*bdf0*/  @!P0 BRA `(.L_x_84) ;  /* 0xfffffffc00f08947 */ /* 0x010fea000383ffff */
[----:B------:R-:W-:Y:S05]  /*be00*/  BRA `(.L_x_167) ;  /* 0xffffff8000987947 */ /* 0x000fea000383ffff */
.L_x_87:
[----:B------:R-:W-:Y:S07]  /*be10*/  MOV R0, UR7 ;  /* 0x0000000700007c02 */ /* 0x000fee0008000f00 */
.L_x_168:
[----:B--2---:R2:W4:Y:S02]  /*be20*/  SYNCS.PHASECHK.TRANS64.TRYWAIT P0, [R0+URZ+0x88], R3 ;  /* 0x00008803000075a7 */ /* 0x00452400080011ff */
[----:B----4-:R-:W-:Y:S05]  /*be30*/  @!P0 NANOSLEEP.SYNCS 0x989680 ;  /* 0x009896800000895d */ /* 0x010fea0003900000 */
[----:B------:R-:W4:Y:S02]  /*be40*/  @!P0 SYNCS.PHASECHK.TRANS64 P0, [R0+URZ+0x88], R3 ;  /* 0x00008803000085a7 */ /* 0x000f2400080010ff */
[----:B----4-:R-:W-:Y:S05]  /*be50*/  @!P0 BRA `(.L_x_168) ;  /* 0xfffffffc00f08947 */ /* 0x010fea000383ffff */
[----:B------:R-:W-:Y:S05]  /*be60*/  BRA `(.L_x_86) ;  /* 0xffffff8400787947 */ /* 0x000fea000383ffff */
.L_x_90:
[----:B------:R-:W-:Y:S07]  /*be70*/  MOV R3, UR7 ;  /* 0x0000000700037c02 */ /* 0x000fee0008000f00 */
.L_x_169:
[----:B-1----:R1:W2:Y:S02]  /*be80*/  SYNCS.PHASECHK.TRANS64.TRYWAIT P0, [R3+URZ+0x60], R12 ;  /* 0x0000600c030075a7 */ /* 0x0022a400080011ff */
[----:B--2---:R-:W-:Y:S05]  /*be90*/  @!P0 NANOSLEEP.SYNCS 0x989680 ;  /* 0x009896800000895d */ /* 0x004fea0003900000 */
[----:B------:R-:W2:Y:S02]  /*bea0*/  @!P0 SYNCS.PHASECHK.TRANS64 P0, [R3+URZ+0x60], R12 ;  /* 0x0000600c030085a7 */ /* 0x000ea400080010ff */
[----:B--2---:R-:W-:Y:S05]  /*beb0*/  @!P0 BRA `(.L_x_169) ;  /* 0xfffffffc00f08947 */ /* 0x004fea000383ffff */
[----:B------:R-:W-:Y:S05]  /*bec0*/  BRA `(.L_x_170) ;  /* 0xffffff8400f07947 */ /* 0x000fea000383ffff */
.L_x_91:
[----:B-1----:R-:W-:Y:S07]  /*bed0*/  MOV R3, UR7 ;  /* 0x0000000700037c02 */ /* 0x002fee0008000f00 */
.L_x_171:
[----:B-1----:R1:W2:Y:S02]  /*bee0*/  SYNCS.PHASECHK.TRANS64.TRYWAIT P0, [R3+URZ+0x68], R12 ;  /* 0x0000680c030075a7 */ /* 0x0022a400080011ff */
[----:B--2---:R-:W-:Y:S05]  /*bef0*/  @!P0 NANOSLEEP.SYNCS 0x989680 ;  /* 0x009896800000895d */ /* 0x004fea0003900000 */
[----:B------:R-:W2:Y:S02]  /*bf00*/  @!P0 SYNCS.PHASECHK.TRANS64 P0, [R3+URZ+0x68], R12 ;  /* 0x0000680c030085a7 */ /* 0x000ea400080010ff */
[----:B--2---:R-:W-:Y:S05]  /*bf10*/  @!P0 BRA `(.L_x_171) ;  /* 0xfffffffc00f08947 */ /* 0x004fea000383ffff */
[----:B------:R-:W-:Y:S05]  /*bf20*/  BRA `(.L_x_172) ;  /* 0xffffff88002c7947 */ /* 0x000fea000383ffff */
.L_x_92:
[----:B-1----:R-:W-:Y:S07]  /*bf30*/  MOV R3, UR7 ;  /* 0x0000000700037c02 */ /* 0x002fee0008000f00 */
.L_x_173:
[----:B-1----:R1:W2:Y:S02]  /*bf40*/  SYNCS.PHASECHK.TRANS64.TRYWAIT P0, [R3+URZ+0x70], R12 ;  /* 0x0000700c030075a7 */ /* 0x0022a400080011ff */
[----:B--2---:R-:W-:Y:S05]  /*bf50*/  @!P0 NANOSLEEP.SYNCS 0x989680 ;  /* 0x009896800000895d */ /* 0x004fea0003900000 */
[----:B------:R-:W2:Y:S02]  /*bf60*/  @!P0 SYNCS.PHASECHK.TRANS64 P0, [R3+URZ+0x70], R12 ;  /* 0x0000700c030085a7 */ /* 0x000ea400080010ff */
[----:B--2---:R-:W-:Y:S05]  /*bf70*/  @!P0 BRA `(.L_x_173) ;  /* 0xfffffffc00f08947 */ /* 0x004fea000383ffff */
[----:B------:R-:W-:Y:S05]  /*bf80*/  BRA `(.L_x_174) ;  /* 0xffffff8800747947 */ /* 0x000fea000383ffff */
.L_x_93:
[----:B------:R-:W-:Y:S07]  /*bf90*/  MOV R3, UR7 ;  /* 0x0000000700037c02 */ /* 0x000fee0008000f00 */
.L_x_175:
[----:B-1----:R1:W2:Y:S02]  /*bfa0*/  SYNCS.PHASECHK.TRANS64.TRYWAIT P0, [R3+URZ+0x78], R12 ;  /* 0x0000780c030075a7 */ /* 0x0022a400080011ff */
[----:B--2---:R-:W-:Y:S05]  /*bfb0*/  @!P0 NANOSLEEP.SYNCS 0x989680 ;  /* 0x009896800000895d */ /* 0x004fea0003900000 */
[----:B------:R-:W2:Y:S02]  /*bfc0*/  @!P0 SYNCS.PHASECHK.TRANS64 P0, [R3+URZ+0x78], R12 ;  /* 0x0000780c030085a7 */ /* 0x000ea400080010ff */
[----:B--2---:R-:W-:Y:S05]  /*bfd0*/  @!P0 BRA `(.L_x_175) ;  /* 0xfffffffc00f08947 */ /* 0x004fea000383ffff */
[----:B------:R-:W-:Y:S05]  /*bfe0*/  BRA `(.L_x_176) ;  /* 0xffffff8800fc7947 */ /* 0x000fea000383ffff */
.L_x_95:
[----:B------:R-:W-:-:S07]  /*bff0*/  MOV R0, UR7 ;  /* 0x0000000700007c02 */ /* 0x000fce0008000f00 */
.L_x_177:
[----:B-1----:R1:W4:Y:S02]  /*c000*/  SYNCS.PHASECHK.TRANS64.TRYWAIT P0, [R0+URZ+0x60], R3 ;  /* 0x00006003000075a7 */ /* 0x00232400080011ff */
[----:B----4-:R-:W-:Y:S05]  /*c010*/  @!P0 NANOSLEEP.SYNCS 0x989680 ;  /* 0x009896800000895d */ /* 0x010fea0003900000 */
[----:B------:R-:W4:Y:S02]  /*c020*/  @!P0 SYNCS.PHASECHK.TRANS64 P0, [R0+URZ+0x60], R3 ;  /* 0x00006003000085a7 */ /* 0x000f2400080010ff */
[----:B----4-:R-:W-:Y:S05]  /*c030*/  @!P0 BRA `(.L_x_177) ;  /* 0xfffffffc00f08947 */ /* 0x010fea000383ffff */
[----:B------:R-:W-:Y:S05]  /*c040*/  BRA `(.L_x_178) ;  /* 0xffffff8c006c7947 */ /* 0x000fea000383ffff */
.L_x_96:
[----:B-1----:R-:W-:-:S07]  /*c050*/  MOV R0, UR7 ;  /* 0x0000000700007c02 */ /* 0x002fce0008000f00 */
.L_x_179:
[----:B-1----:R1:W4:Y:S02]  /*c060*/  SYNCS.PHASECHK.TRANS64.TRYWAIT P0, [R0+URZ+0x68], R3 ;  /* 0x00006803000075a7 */ /* 0x00232400080011ff */
[----:B----4-:R-:W-:Y:S05]  /*c070*/  @!P0 NANOSLEEP.SYNCS 0x989680 ;  /* 0x009896800000895d */ /* 0x010fea0003900000 */
[----:B------:R-:W4:Y:S02]  /*c080*/  @!P0 SYNCS.PHASECHK.TRANS64 P0, [R0+URZ+0x68], R3 ;  /* 0x00006803000085a7 */ /* 0x000f2400080010ff */
[----:B----4-:R-:W-:Y:S05]  /*c090*/  @!P0 BRA `(.L_x_179) ;  /* 0xfffffffc00f08947 */ /* 0x010fea000383ffff */
[----:B------:R-:W-:Y:S05]  /*c0a0*/  BRA `(.L_x_180) ;  /* 0xffffff8c005c7947 */ /* 0x000fea000383ffff */
.L_x_97:
[----:B-1----:R-:W-:-:S07]  /*c0b0*/  MOV R0, UR7 ;  /* 0x0000000700007c02 */ /* 0x002fce0008000f00 */
.L_x_181:
[----:B-1----:R1:W4:Y:S02]  /*c0c0*/  SYNCS.PHASECHK.TRANS64.TRYWAIT P0, [R0+URZ+0x70], R3 ;  /* 0x00007003000075a7 */ /* 0x00232400080011ff */
[----:B----4-:R-:W-:Y:S05]  /*c0d0*/  @!P0 NANOSLEEP.SYNCS 0x989680 ;  /* 0x009896800000895d */ /* 0x010fea0003900000 */
[----:B------:R-:W4:Y:S02]  /*c0e0*/  @!P0 SYNCS.PHASECHK.TRANS64 P0, [R0+URZ+0x70], R3 ;  /* 0x00007003000085a7 */ /* 0x000f2400080010ff */
[----:B----4-:R-:W-:Y:S05]  /*c0f0*/  @!P0 BRA `(.L_x_181) ;  /* 0xfffffffc00f08947 */ /* 0x010fea000383ffff */
[----:B------:R-:W-:Y:S05]  /*c100*/  BRA `(.L_x_182) ;  /* 0xffffff8c004c7947 */ /* 0x000fea000383ffff */
.L_x_99:
[----:B--2---:R2:W3:Y:S02]  /*c110*/  SYNCS.PHASECHK.TRANS64.TRYWAIT P0, [R0+URZ+0x90], R3 ;  /* 0x00009003000075a7 */ /* 0x0044e400080011ff */
[----:B---3--:R-:W-:Y:S05]  /*c120*/  @!P0 NANOSLEEP.SYNCS 0x989680 ;  /* 0x009896800000895d */ /* 0x008fea0003900000 */
[----:B------:R-:W3:Y:S02]  /*c130*/  @!P0 SYNCS.PHASECHK.TRANS64 P0, [R0+URZ+0x90], R3 ;  /* 0x00009003000085a7 */ /* 0x000ee400080010ff */
[----:B---3--:R-:W-:Y:S05]  /*c140*/  @!P0 BRA `(.L_x_99) ;  /* 0xfffffffc00f08947 */ /* 0x008fea000383ffff */
[----:B------:R-:W-:Y:S05]  /*c150*/  BRA `(.L_x_183) ;  /* 0xffffff9000187947 */ /* 0x000fea000383ffff */
.L_x_110:
[----:B-1----:R1:W3:Y:S02]  /*c160*/  SYNCS.PHASECHK.TRANS64.TRYWAIT P1, [R3+URZ+0x40], R0 ;  /* 0x00004000030075a7 */ /* 0x0022e400080211ff */
[----:B---3--:R-:W-:Y:S05]  /*c170*/  @!P1 NANOSLEEP.SYNCS 0x989680 ;  /* 0x009896800000995d */ /* 0x008fea0003900000 */
[----:B------:R-:W3:Y:S02]  /*c180*/  @!P1 SYNCS.PHASECHK.TRANS64 P1, [R3+URZ+0x40], R0 ;  /* 0x00004000030095a7 */ /* 0x000ee400080210ff */
[----:B---3--:R-:W-:Y:S05]  /*c190*/  @!P1 BRA `(.L_x_110) ;  /* 0xfffffffc00f09947 */ /* 0x008fea000383ffff */
[----:B------:R-:W-:Y:S05]  /*c1a0*/  BRA `(.L_x_109) ;  /* 0xffffff9c00407947 */ /* 0x000fea000383ffff */
.L_x_112:
[----:B---3--:R3:W4:Y:S02]  /*c1b0*/  SYNCS.PHASECHK.TRANS64.TRYWAIT P0, [R171+URZ+0xb0], R2 ;  /* 0x0000b002ab0075a7 */ /* 0x00872400080011ff */
[----:B----4-:R-:W-:Y:S05]  /*c1c0*/  @!P0 NANOSLEEP.SYNCS 0x989680 ;  /* 0x009896800000895d */ /* 0x010fea0003900000 */
[----:B------:R-:W4:Y:S02]  /*c1d0*/  @!P0 SYNCS.PHASECHK.TRANS64 P0, [R171+URZ+0xb0], R2 ;  /* 0x0000b002ab0085a7 */ /* 0x000f2400080010ff */
[----:B----4-:R-:W-:Y:S05]  /*c1e0*/  @!P0 BRA `(.L_x_112) ;  /* 0xfffffffc00f08947 */ /* 0x010fea000383ffff */
[----:B------:R-:W-:Y:S05]  /*c1f0*/  BRA `(.L_x_111) ;  /* 0xffffff9c009c7947 */ /* 0x000fea000383ffff */
.L_x_120:
[----:B--2---:R2:W3:Y:S02]  /*c200*/  SYNCS.PHASECHK.TRANS64.TRYWAIT P0, [R117+URZ+0x40], R0 ;  /* 0x00004000750075a7 */ /* 0x0044e400080011ff */
[----:B---3--:R-:W-:Y:S05]  /*c210*/  @!P0 NANOSLEEP.SYNCS 0x989680 ;  /* 0x009896800000895d */ /* 0x008fea0003900000 */
[----:B------:R-:W3:Y:S02]  /*c220*/  @!P0 SYNCS.PHASECHK.TRANS64 P0, [R117+URZ+0x40], R0 ;  /* 0x00004000750085a7 */ /* 0x000ee400080010ff */
[----:B---3--:R-:W-:Y:S05]  /*c230*/  @!P0 BRA `(.L_x_120) ;  /* 0xfffffffc00f08947 */ /* 0x008fea000383ffff */
[----:B------:R-:W-:Y:S05]  /*c240*/  BRA `(.L_x_119) ;  /* 0xffffffb000a07947 */ /* 0x000fea000383ffff */
.L_x_128:
[----:B--2---:R2:W3:Y:S02]  /*c250*/  SYNCS.PHASECHK.TRANS64.TRYWAIT P0, [R0+URZ+0x40], R7 ;  /* 0x00004007000075a7 */ /* 0x0044e400080011ff */
[----:B---3--:R-:W-:Y:S05]  /*c260*/  @!P0 NANOSLEEP.SYNCS 0x989680 ;  /* 0x009896800000895d */ /* 0x008fea0003900000 */
[----:B------:R-:W3:Y:S02]  /*c270*/  @!P0 SYNCS.PHASECHK.TRANS64 P0, [R0+URZ+0x40], R7 ;  /* 0x00004007000085a7 */ /* 0x000ee400080010ff */
[----:B---3--:R-:W-:Y:S05]  /*c280*/  @!P0 BRA `(.L_x_128) ;  /* 0xfffffffc00f08947 */ /* 0x008fea000383ffff */
[----:B------:R-:W-:Y:S05]  /*c290*/  BRA `(.L_x_127) ;  /* 0xffffffc400f47947 */ /* 0x000fea000383ffff */
.L_x_136:
[----:B--2---:R2:W3:Y:S02]  /*c2a0*/  SYNCS.PHASECHK.TRANS64.TRYWAIT P0, [R0+URZ+0x40], R5 ;  /* 0x00004005000075a7 */ /* 0x0044e400080011ff */
[----:B---3--:R-:W-:Y:S05]  /*c2b0*/  @!P0 NANOSLEEP.SYNCS 0x989680 ;  /* 0x009896800000895d */ /* 0x008fea0003900000 */
[----:B------:R-:W3:Y:S02]  /*c2c0*/  @!P0 SYNCS.PHASECHK.TRANS64 P0, [R0+URZ+0x40], R5 ;  /* 0x00004005000085a7 */ /* 0x000ee400080010ff */
[----:B---3--:R-:W-:Y:S05]  /*c2d0*/  @!P0 BRA `(.L_x_136) ;  /* 0xfffffffc00f08947 */ /* 0x008fea000383ffff */
[----:B------:R-:W-:Y:S05]  /*c2e0*/  BRA `(.L_x_135) ;  /* 0xffffffdc00547947 */ /* 0x000fea000383ffff */
        .weak           $__internal_0_$__cuda_sm10x_tcgen05_guardrail_trap_col_being_dealloced_not_returned_by_alloc
        .type           $__internal_0_$__cuda_sm10x_tcgen05_guardrail_trap_col_being_dealloced_not_returned_by_alloc,@function
        .size           $__internal_0_$__cuda_sm10x_tcgen05_guardrail_trap_col_being_dealloced_not_returned_by_alloc,($__internal_1_$__cuda_sm10x_tcgen05_guardrail_trap_phase_invalid_during_alloc - $__internal_0_$__cuda_sm10x_tcgen05_guardrail_trap_col_being_dealloced_not_returned_by_alloc)
$__internal_0_$__cuda_sm10x_tcgen05_guardrail_trap_col_being_dealloced_not_returned_by_alloc:
[----:B------:R-:W-:Y:S05]  /*c2f0*/  BPT.TRAP 0x1 ;  /* 0x000000040000795c */ /* 0x000fea0000300000 */
[----:B------:R-:W-:-:S04]  /*c300*/  HFMA2 R3, -RZ, RZ, 0, 0 ;  /* 0x00000000ff037431 */ /* 0x000fc800000001ff */
[----:B------:R-:W-:Y:S05]  /*c310*/  RET.REL.NODEC R2 `(_ZN7cutlass13device_kernelINS_4gemm6kernel13GemmUniversalIN4cute5tupleIJiiiiEEENS1_10collective13CollectiveMmaINS1_35MainloopSm100TmaUmmaWarpSpecializedILi4ELi2ELi2ENS5_IJNS4_1CILi2EEENSA_ILi1EEESC_EEEEENS5_IJNSA_ILi256EEESF_NSA_ILi32EEEEEEaNS5_IJlSC_lEEEaSI_NS4_8TiledMMAINS4_8MMA_AtomIJNS4_21SM100_MMA_S8_2x1SM_SSIaaiLi256ELi256ELNS4_4UMMA5MajorE0ELSN_0ELNSM_8SaturateE0EEEEEENS4_6LayoutINS5_IJSC_SC_SC_EEENS5_IJNSA_ILi0EEEST_ST_EEEEENS5_IJNS4_10UnderscoreESW_SW_EEEEENS4_18SM100_TMA_2SM_LOADENS4_14ComposedLayoutINS4_7SwizzleILi1ELi4ELi3EEENS4_18smem_ptr_flag_bitsILi8EEENSR_INS5_IJNSA_ILi8EEESG_EEENS5_IJSG_SC_EEEEEEEvNS4_8identityESZ_S19_vS1A_EENS_8epilogue10collective18CollectiveEpilogueINS1C_23Sm100TmaWarpSpecializedILi4ELi2ELi64ELb0ELb0EEEJNS5_IJNSA_ILi128EEESF_SG_EEENS5_IJNSR_IS1H_SC_EENSR_INSA_ILi64EEESC_EEEEEaSI_aSI_NS1C_6fusion15FusionCallbacksIS1G_NS1N_17LinearCombinationIaiaiLNS_15FloatRoundStyleE2EEES1I_S1M_JEEENS4_5SM1004TMEM4LOAD26SM100_TMEM_LOAD_32dp32b64xENS4_13SM90_TMA_LOADENS10_INS11_ILi2ELi4ELi3EEES14_NSR_INS5_IJS15_S1K_EEENS5_IJS1K_SC_EEEEEEENS4_39AutoVectorizingCopyWithAssumedAlignmentILi128EEENS4_14SM90_TMA_STOREES22_S24_S24_EEEvvEEEEvNT_6ParamsE) ;  /* 0xffffff3c02387950 */ /* 0x000fea0003c3ffff */
        .weak           $__internal_1_$__cuda_sm10x_tcgen05_guardrail_trap_phase_invalid_during_alloc
        .type           $__internal_1_$__cuda_sm10x_tcgen05_guardrail_trap_phase_invalid_during_alloc,@function
        .size           $__internal_1_$__cuda_sm10x_tcgen05_guardrail_trap_phase_invalid_during_alloc,($__internal_2_$__cuda_sm10x_tcgen05_guardrail_trap_unallocated_columns_being_dealloced - $__internal_1_$__cuda_sm10x_tcgen05_guardrail_trap_phase_invalid_during_alloc)
$__internal_1_$__cuda_sm10x_tcgen05_guardrail_trap_phase_invalid_during_alloc:
[----:B------:R-:W-:Y:S05]  /*c320*/  BPT.TRAP 0x1 ;  /* 0x000000040000795c */ /* 0x000fea0000300000 */
[----:B------:R-:W-:-:S04]  /*c330*/  MOV R3, 0x0 ;  /* 0x0000000000037802 */ /* 0x000fc80000000f00 */
[----:B------:R-:W-:Y:S05]  /*c340*/  RET.REL.NODEC R2 `(_ZN7cutlass13device_kernelINS_4gemm6kernel13GemmUniversalIN4cute5tupleIJiiiiEEENS1_10collective13CollectiveMmaINS1_35MainloopSm100TmaUmmaWarpSpecializedILi4ELi2ELi2ENS5_IJNS4_1CILi2EEENSA_ILi1EEESC_EEEEENS5_IJNSA_ILi256EEESF_NSA_ILi32EEEEEEaNS5_IJlSC_lEEEaSI_NS4_8TiledMMAINS4_8MMA_AtomIJNS4_21SM100_MMA_S8_2x1SM_SSIaaiLi256ELi256ELNS4_4UMMA5MajorE0ELSN_0ELNSM_8SaturateE0EEEEEENS4_6LayoutINS5_IJSC_SC_SC_EEENS5_IJNSA_ILi0EEEST_ST_EEEEENS5_IJNS4_10UnderscoreESW_SW_EEEEENS4_18SM100_TMA_2SM_LOADENS4_14ComposedLayoutINS4_7SwizzleILi1ELi4ELi3EEENS4_18smem_ptr_flag_bitsILi8EEENSR_INS5_IJNSA_ILi8EEESG_EEENS5_IJSG_SC_EEEEEEEvNS4_8identityESZ_S19_vS1A_EENS_8epilogue10collective18CollectiveEpilogueINS1C_23Sm100TmaWarpSpecializedILi4ELi2ELi64ELb0ELb0EEEJNS5_IJNSA_ILi128EEESF_SG_EEENS5_IJNSR_IS1H_SC_EENSR_INSA_ILi64EEESC_EEEEEaSI_aSI_NS1C_6fusion15FusionCallbacksIS1G_NS1N_17LinearCombinationIaiaiLNS_15FloatRoundStyleE2EEES1I_S1M_JEEENS4_5SM1004TMEM4LOAD26SM100_TMEM_LOAD_32dp32b64xENS4_13SM90_TMA_LOADENS10_INS11_ILi2ELi4ELi3EEES14_NSR_INS5_IJS15_S1K_EEENS5_IJS1K_SC_EEEEEEENS4_39AutoVectorizingCopyWithAssumedAlignmentILi128EEENS4_14SM90_TMA_STOREES22_S24_S24_EEEvvEEEEvNT_6ParamsE) ;  /* 0xffffff3c022c7950 */ /* 0x000fea0003c3ffff */
        .weak           $__internal_2_$__cuda_sm10x_tcgen05_guardrail_trap_unallocated_columns_being_dealloced
        .type           $__internal_2_$__cuda_sm10x_tcgen05_guardrail_trap_unallocated_columns_being_dealloced,@function
        .size           $__internal_2_$__cuda_sm10x_tcgen05_guardrail_trap_unallocated_columns_being_dealloced,(.L_x_185 - $__internal_2_$__cuda_sm10x_tcgen05_guardrail_trap_unallocated_columns_being_dealloced)
$__internal_2_$__cuda_sm10x_tcgen05_guardrail_trap_unallocated_columns_being_dealloced:
[----:B------:R-:W-:Y:S05]  /*c350*/  BPT.TRAP 0x1 ;  /* 0x000000040000795c */ /* 0x000fea0000300000 */
[----:B------:R-:W-:-:S04]  /*c360*/  HFMA2 R3, -RZ, RZ, 0, 0 ;  /* 0x00000000ff037431 */ /* 0x000fc800000001ff */
[----:B------:R-:W-:Y:S05]  /*c370*/  RET.REL.NODEC R2 `(_ZN7cutlass13device_kernelINS_4gemm6kernel13GemmUniversalIN4cute5tupleIJiiiiEEENS1_10collective13CollectiveMmaINS1_35MainloopSm100TmaUmmaWarpSpecializedILi4ELi2ELi2ENS5_IJNS4_1CILi2EEENSA_ILi1EEESC_EEEEENS5_IJNSA_ILi256EEESF_NSA_ILi32EEEEEEaNS5_IJlSC_lEEEaSI_NS4_8TiledMMAINS4_8MMA_AtomIJNS4_21SM100_MMA_S8_2x1SM_SSIaaiLi256ELi256ELNS4_4UMMA5MajorE0ELSN_0ELNSM_8SaturateE0EEEEEENS4_6LayoutINS5_IJSC_SC_SC_EEENS5_IJNSA_ILi0EEEST_ST_EEEEENS5_IJNS4_10UnderscoreESW_SW_EEEEENS4_18SM100_TMA_2SM_LOADENS4_14ComposedLayoutINS4_7SwizzleILi1ELi4ELi3EEENS4_18smem_ptr_flag_bitsILi8EEENSR_INS5_IJNSA_ILi8EEESG_EEENS5_IJSG_SC_EEEEEEEvNS4_8identityESZ_S19_vS1A_EENS_8epilogue10collective18CollectiveEpilogueINS1C_23Sm100TmaWarpSpecializedILi4ELi2ELi64ELb0ELb0EEEJNS5_IJNSA_ILi128EEESF_SG_EEENS5_IJNSR_IS1H_SC_EENSR_INSA_ILi64EEESC_EEEEEaSI_aSI_NS1C_6fusion15FusionCallbacksIS1G_NS1N_17LinearCombinationIaiaiLNS_15FloatRoundStyleE2EEES1I_S1M_JEEENS4_5SM1004TMEM4LOAD26SM100_TMEM_LOAD_32dp32b64xENS4_13SM90_TMA_LOADENS10_INS11_ILi2ELi4ELi3EEES14_NSR_INS5_IJS15_S1K_EEENS5_IJS1K_SC_EEEEEEENS4_39AutoVectorizingCopyWithAssumedAlignmentILi128EEENS4_14SM90_TMA_STOREES22_S24_S24_EEEvvEEEEvNT_6ParamsE) ;  /* 0xffffff3c02207950 */ /* 0x000fea0003c3ffff */
.L_x_184:
[----:B------:R-:W-:-:S00]  /*c380*/  BRA `(.L_x_184) ;  /* 0xfffffffc00fc7947 */ /* 0x000fc0000383ffff */
[----:B------:R-:W-:-:S00]  /*c390*/  NOP ;  /* 0x0000000000007918 */ /* 0x000fc00000000000 */
        /* <DEDUP_REMOVED lines=14> */
.L_x_185:


//--------------------- .nv.global.init           --------------------------
	.section	.nv.global.init,"aw",@progbits
.nv.global.init:
	.type		$str$27,@object
	.size		$str$27,($str$28 - $str$27)
$str$27:
        /*0000*/ 	.byte	0x28, 0x61, 0x64, 0x64, 0x72, 0x65, 0x73, 0x73, 0x20, 0x26, 0x20, 0x6d, 0x61, 0x73, 0x6b, 0x29
        /*0010*/ 	.byte	0x20, 0x3d, 0x3d, 0x20, 0x30, 0x00
	.type		$str$28,@object
	.size		$str$28,($str$26 - $str$28)
$str$28:
        /*0016*/ 	.byte	0x2f, 0x74, 0x6d, 0x70, 0x2f, 0x63, 0x75, 0x74, 0x6c, 0x61, 0x73, 0x73, 0x5f, 0x73, 0x77, 0x65
        /*0026*/ 	.byte	0x65, 0x70, 0x5f, 0x73, 0x72, 0x63, 0x2f, 0x69, 0x6e, 0x63, 0x6c, 0x75, 0x64, 0x65, 0x2f, 0x63
        /*0036*/ 	.byte	0x75, 0x74, 0x65, 0x2f, 0x70, 0x6f, 0x69, 0x6e, 0x74, 0x65, 0x72, 0x5f, 0x66, 0x6c, 0x61, 0x67
        /*0046*/ 	.byte	0x67, 0x65, 0x64, 0x2e, 0x68, 0x70, 0x70, 0x00
	.type		$str$26,@object
	.size		$str$26,($str$25 - $str$26)
$str$26:
        /*004e*/ 	.byte	0x2f, 0x74, 0x6d, 0x70, 0x2f, 0x63, 0x75, 0x74, 0x6c, 0x61, 0x73, 0x73, 0x5f, 0x73, 0x77, 0x65
        /*005e*/ 	.byte	0x65, 0x70, 0x5f, 0x73, 0x72, 0x63, 0x2f, 0x69, 0x6e, 0x63, 0x6c, 0x75, 0x64, 0x65, 0x2f, 0x63
        /*006e*/ 	.byte	0x75, 0x74, 0x65, 0x2f, 0x61, 0x74, 0x6f, 0x6d, 0x2f, 0x63, 0x6f, 0x70, 0x79, 0x5f, 0x74, 0x72
        /*007e*/ 	.byte	0x61, 0x69, 0x74, 0x73, 0x5f, 0x73, 0x6d, 0x31, 0x30, 0x30, 0x2e, 0x68, 0x70, 0x70, 0x00
	.type		$str$25,@object
	.size		$str$25,(__unnamed_1 - $str$25)
$str$25:
        /*008d*/ 	.byte	0x28, 0x28, 0x75, 0x69, 0x6e, 0x74, 0x33, 0x32, 0x5f, 0x74, 0x28, 0x74, 0x68, 0x72, 0x65, 0x61
        /*009d*/ 	.byte	0x64, 0x49, 0x64, 0x78, 0x2e, 0x78, 0x29, 0x20, 0x2f, 0x20, 0x33, 0x32, 0x29, 0x20, 0x25, 0x20
        /*00ad*/ 	.byte	0x34, 0x29, 0x20, 0x3d, 0x3d, 0x20, 0x28, 0x28, 0x28, 0x74, 0x6d, 0x65, 0x6d, 0x5f, 0x61, 0x64
        /*00bd*/ 	.byte	0x64, 0x72, 0x20, 0x3e, 0x3e, 0x20, 0x31, 0x36, 0x29, 0x20, 0x2f, 0x20, 0x33, 0x32, 0x29, 0x20
        /*00cd*/ 	.byte	0x25, 0x20, 0x34, 0x29, 0x00
	.type		__unnamed_1,@object
	.size		__unnamed_1,(__unnamed_2 - __unnamed_1)
__unnamed_1:
        /*00d2*/ 	.byte	0x61, 0x75, 0x74, 0x6f, 0x20, 0x63, 0x75, 0x74, 0x65, 0x3a, 0x3a, 0x61, 0x73, 0x5f, 0x70, 0x6f
        /* <DEDUP_REMOVED lines=24> */
        /*0262*/ 	.byte	0x5d, 0x00
	.type		__unnamed_2,@object
	.size		__unnamed_2,(__unnamed_3 - __unnamed_2)
__unnamed_2:
        /* <DEDUP_REMOVED lines=26> */
	.type		__unnamed_3,@object
	.size		__unnamed_3,(.L_3 - __unnamed_3)
__unnamed_3:
        /* <DEDUP_REMOVED lines=42> */
        /*0696*/ 	.byte	0x43, 0x3c, 0x30, 0x3e, 0x3e, 0x3e, 0x3e, 0x5d, 0x00
.L_3:


//--------------------- .nv.shared._ZN7cutlass13device_kernelINS_4gemm6kernel13GemmUniversalIN4cute5tupleIJiiiiEEENS1_10collective13CollectiveMmaINS1_35MainloopSm100TmaUmmaWarpSpecializedILi4ELi2ELi2ENS5_IJNS4_1CILi2EEENSA_ILi1EEESC_EEEEENS5_IJNSA_ILi256EEESF_NSA_ILi32EEEEEEaNS5_IJlSC_lEEEaSI_NS4_8TiledMMAINS4_8MMA_AtomIJNS4_21SM100_MMA_S8_2x1SM_SSIaaiLi256ELi256ELNS4_4UMMA5MajorE0ELSN_0ELNSM_8SaturateE0EEEEEENS4_6LayoutINS5_IJSC_SC_SC_EEENS5_IJNSA_ILi0EEEST_ST_EEEEENS5_IJNS4_10UnderscoreESW_SW_EEEEENS4_18SM100_TMA_2SM_LOADENS4_14ComposedLayoutINS4_7SwizzleILi1ELi4ELi3EEENS4_18smem_ptr_flag_bitsILi8EEENSR_INS5_IJNSA_ILi8EEESG_EEENS5_IJSG_SC_EEEEEEEvNS4_8identityESZ_S19_vS1A_EENS_8epilogue10collective18CollectiveEpilogueINS1C_23Sm100TmaWarpSpecializedILi4ELi2ELi64ELb0ELb0EEEJNS5_IJNSA_ILi128EEESF_SG_EEENS5_IJNSR_IS1H_SC_EENSR_INSA_ILi64EEESC_EEEEEaSI_aSI_NS1C_6fusion15FusionCallbacksIS1G_NS1N_17LinearCombinationIaiaiLNS_15FloatRoundStyleE2EEES1I_S1M_JEEENS4_5SM1004TMEM4LOAD26SM100_TMEM_LOAD_32dp32b64xENS4_13SM90_TMA_LOADENS10_INS11_ILi2ELi4ELi3EEES14_NSR_INS5_IJS15_S1K_EEENS5_IJS1K_SC_EEEEEEENS4_39AutoVectorizingCopyWithAssumedAlignmentILi128EEENS4_14SM90_TMA_STOREES22_S24_S24_EEEvvEEEEvNT_6ParamsE --------------------------
	.section	.nv.shared._ZN7cutlass13device_kernelINS_4gemm6kernel13GemmUniversalIN4cute5tupleIJiiiiEEENS1_10collective13CollectiveMmaINS1_35MainloopSm100TmaUmmaWarpSpecializedILi4ELi2ELi2ENS5_IJNS4_1CILi2EEENSA_ILi1EEESC_EEEEENS5_IJNSA_ILi256EEESF_NSA_ILi32EEEEEEaNS5_IJlSC_lEEEaSI_NS4_8TiledMMAINS4_8MMA_AtomIJNS4_21SM100_MMA_S8_2x1SM_SSIaaiLi256ELi256ELNS4_4UMMA5MajorE0ELSN_0ELNSM_8SaturateE0EEEEEENS4_6LayoutINS5_IJSC_SC_SC_EEENS5_IJNSA_ILi0EEEST_ST_EEEEENS5_IJNS4_10UnderscoreESW_SW_EEEEENS4_18SM100_TMA_2SM_LOADENS4_14ComposedLayoutINS4_7SwizzleILi1ELi4ELi3EEENS4_18smem_ptr_flag_bitsILi8EEENSR_INS5_IJNSA_ILi8EEESG_EEENS5_IJSG_SC_EEEEEEEvNS4_8identityESZ_S19_vS1A_EENS_8epilogue10collective18CollectiveEpilogueINS1C_23Sm100TmaWarpSpecializedILi4ELi2ELi64ELb0ELb0EEEJNS5_IJNSA_ILi128EEESF_SG_EEENS5_IJNSR_IS1H_SC_EENSR_INSA_ILi64EEESC_EEEEEaSI_aSI_NS1C_6fusion15FusionCallbacksIS1G_NS1N_17LinearCombinationIaiaiLNS_15FloatRoundStyleE2EEES1I_S1M_JEEENS4_5SM1004TMEM4LOAD26SM100_TMEM_LOAD_32dp32b64xENS4_13SM90_TMA_LOADENS10_INS11_ILi2ELi4ELi3EEES14_NSR_INS5_IJS15_S1K_EEENS5_IJS1K_SC_EEEEEEENS4_39AutoVectorizingCopyWithAssumedAlignmentILi128EEENS4_14SM90_TMA_STOREES22_S24_S24_EEEvvEEEEvNT_6ParamsE,"aw",@nobits
	.sectionflags	@""
	.align	16
	.zero		1024


//--------------------- .nv.shared.reserved.0     --------------------------
	.section	.nv.shared.reserved.0,"aw",@nobits
	.weak		__nv_reservedSMEM_offset_0_alias
	.size		__nv_reservedSMEM_offset_0_alias, 0, 64
	.other		__nv_reservedSMEM_offset_0_alias,@"STO_CUDA_RESERVED_SHARED STV_DEFAULT"
__nv_reservedSMEM_offset_0_alias:
	.zero		0
.nv.shared.reserved.0:
	.zero		64
	.weak		__nv_reservedSMEM_tcgen05_partition
	.type		__nv_reservedSMEM_tcgen05_partition,@object
	.size		__nv_reservedSMEM_tcgen05_partition,(.L_0 - __nv_reservedSMEM_tcgen05_partition)
__nv_reservedSMEM_tcgen05_partition:
	.zero		32
.L_0:


//--------------------- .nv.global                --------------------------
	.section	.nv.global,"aw",@nobits
.nv.global:
	.type		_ZN39_INTERNAL_705d8c65_4_k_cu_6cee3539_98004cute1_E,@object
	.size		_ZN39_INTERNAL_705d8c65_4_k_cu_6cee3539_98004cute1_E,(_ZN39_INTERNAL_705d8c65_4_k_cu_6cee3539_98004cuda3std3__45__cpo6cbeginE - _ZN39_INTERNAL_705d8c65_4_k_cu_6cee3539_98004cute1_E)
_ZN39_INTERNAL_705d8c65_4_k_cu_6cee3539_98004cute1_E:
	.zero		1
	.type		_ZN39_INTERNAL_705d8c65_4_k_cu_6cee3539_98004cuda3std3__45__cpo6cbeginE,@object
	.size		_ZN39_INTERNAL_705d8c65_4_k_cu_6cee3539_98004cuda3std3__45__cpo6cbeginE,(_ZN39_INTERNAL_705d8c65_4_k_cu_6cee3539_98004cuda3std3__48in_placeE - _ZN39_INTERNAL_705d8c65_4_k_cu_6cee3539_98004cuda3std3__45__cpo6cbeginE)
_ZN39_INTERNAL_705d8c65_4_k_cu_6cee3539_98004cuda3std3__45__cpo6cbeginE:
	.zero		1
	.type		_ZN39_INTERNAL_705d8c65_4_k_cu_6cee3539_98004cuda3std3__48in_placeE,@object
	.size		_ZN39_INTERNAL_705d8c65_4_k_cu_6cee3539_98004cuda3std3__48in_placeE,(_ZN39_INTERNAL_705d8c65_4_k_cu_6cee3539_98004cuda3std6ranges3__45__cpo9iter_moveE - _ZN39_INTERNAL_705d8c65_4_k_cu_6cee3539_98004cuda3std3__48in_placeE)
_ZN39_INTERNAL_705d8c65_4_k_cu_6cee3539_98004cuda3std3__48in_placeE:
	.zero		1
	.type		_ZN39_INTERNAL_705d8c65_4_k_cu_6cee3539_98004cuda3std6ranges3__45__cpo9iter_moveE,@object
	.size		_ZN39_INTERNAL_705d8c65_4_k_cu_6cee3539_98004cuda3std6ranges3__45__cpo9iter_moveE,(_ZN39_INTERNAL_705d8c65_4_k_cu_6cee3539_98004cuda3std3__45__cpo5beginE - _ZN39_INTERNAL_705d8c65_4_k_cu_6cee3539_98004cuda3std6ranges3__45__cpo9iter_moveE)
_ZN39_INTERNAL_705d8c65_4_k_cu_6cee3539_98004cuda3std6ranges3__45__cpo9iter_moveE:
	.zero		1
	.type		_ZN39_INTERNAL_705d8c65_4_k_cu_6cee3539_98004cuda3std3__45__cpo5beginE,@object
	.size		_ZN39_INTERNAL_705d8c65_4_k_cu_6cee3539_98004cuda3std3__45__cpo5beginE,(_ZN39_INTERNAL_705d8c65_4_k_cu_6cee3539_98004cuda3std3__441_GLOBAL__N__705d8c65_4_k_cu_6cee3539_98006ignoreE - _ZN39_INTERNAL_705d8c65_4_k_cu_6cee3539_98004cuda3std3__45__cpo5beginE)
_ZN39_INTERNAL_705d8c65_4_k_cu_6cee3539_98004cuda3std3__45__cpo5beginE:
	.zero		1
	.type		_ZN39_INTERNAL_705d8c65_4_k_cu_6cee3539_98004cuda3std3__441_GLOBAL__N__705d8c65_4_k_cu_6cee3539_98006ignoreE,@object
	.size		_ZN39_INTERNAL_705d8c65_4_k_cu_6cee3539_98004cuda3std3__441_GLOBAL__N__705d8c65_4_k_cu_6cee3539_98006ignoreE,(_ZN39_INTERNAL_705d8c65_4_k_cu_6cee3539_98004cute7productE - _ZN39_INTERNAL_705d8c65_4_k_cu_6cee3539_98004cuda3std3__441_GLOBAL__N__705d8c65_4_k_cu_6cee3539_98006ignoreE)
_ZN39_INTERNAL_705d8c65_4_k_cu_6cee3539_98004cuda3std3__441_GLOBAL__N__705d8c65_4_k_cu_6cee3539_98006ignoreE:
	.zero		1
	.type		_ZN39_INTERNAL_705d8c65_4_k_cu_6cee3539_98004cute7productE,@object
	.size		_ZN39_INTERNAL_705d8c65_4_k_cu_6cee3539_98004cute7productE,(_ZN39_INTERNAL_705d8c65_4_k_cu_6cee3539_98004cuda3std3__45__cpo3endE - _ZN39_INTERNAL_705d8c65_4_k_cu_6cee3539_98004cute7productE)
_ZN39_INTERNAL_705d8c65_4_k_cu_6cee3539_98004cute7productE:
	.zero		1
	.type		_ZN39_INTERNAL_705d8c65_4_k_cu_6cee3539_98004cuda3std3__45__cpo3endE,@object
	.size		_ZN39_INTERNAL_705d8c65_4_k_cu_6cee3539_98004cuda3std3__45__cpo3endE,(_ZN39_INTERNAL_705d8c65_4_k_cu_6cee3539_98004cuda3std3__419piecewise_constructE - _ZN39_INTERNAL_705d8c65_4_k_cu_6cee3539_98004cuda3std3__45__cpo3endE)
_ZN39_INTERNAL_705d8c65_4_k_cu_6cee3539_98004cuda3std3__45__cpo3endE:
	.zero		1
	.type		_ZN39_INTERNAL_705d8c65_4_k_cu_6cee3539_98004cuda3std3__419piecewise_constructE,@object
	.size		_ZN39_INTERNAL_705d8c65_4_k_cu_6cee3539_98004cuda3std3__419piecewise_constructE,(_ZN39_INTERNAL_705d8c65_4_k_cu_6cee3539_98004cuda3std3__45__cpo4cendE - _ZN39_INTERNAL_705d8c65_4_k_cu_6cee3539_98004cuda3std3__419piecewise_constructE)
_ZN39_INTERNAL_705d8c65_4_k_cu_6cee3539_98004cuda3std3__419piecewise_constructE:
	.zero		1
	.type		_ZN39_INTERNAL_705d8c65_4_k_cu_6cee3539_98004cuda3std3__45__cpo4cendE,@object
	.size		_ZN39_INTERNAL_705d8c65_4_k_cu_6cee3539_98004cuda3std3__45__cpo4cendE,(_ZN39_INTERNAL_705d8c65_4_k_cu_6cee3539_98004cuda3std6ranges3__45__cpo4swapE - _ZN39_INTERNAL_705d8c65_4_k_cu_6cee3539_98004cuda3std3__45__cpo4cendE)
_ZN39_INTERNAL_705d8c65_4_k_cu_6cee3539_98004cuda3std3__45__cpo4cendE:
	.zero		1
	.type		_ZN39_INTERNAL_705d8c65_4_k_cu_6cee3539_98004cuda3std6ranges3__45__cpo4swapE,@object
	.size		_ZN39_INTERNAL_705d8c65_4_k_cu_6cee3539_98004cuda3std6ranges3__45__cpo4swapE,(.L_11 - _ZN39_INTERNAL_705d8c65_4_k_cu_6cee3539_98004cuda3std6ranges3__45__cpo4swapE)
_ZN39_INTERNAL_705d8c65_4_k_cu_6cee3539_98004cuda3std6ranges3__45__cpo4swapE:
	.zero		1
.L_11:


//--------------------- .nv.constant0._ZN7cutlass13device_kernelINS_4gemm6kernel13GemmUniversalIN4cute5tupleIJiiiiEEENS1_10collective13CollectiveMmaINS1_35MainloopSm100TmaUmmaWarpSpecializedILi4ELi2ELi2ENS5_IJNS4_1CILi2EEENSA_ILi1EEESC_EEEEENS5_IJNSA_ILi256EEESF_NSA_ILi32EEEEEEaNS5_IJlSC_lEEEaSI_NS4_8TiledMMAINS4_8MMA_AtomIJNS4_21SM100_MMA_S8_2x1SM_SSIaaiLi256ELi256ELNS4_4UMMA5MajorE0ELSN_0ELNSM_8SaturateE0EEEEEENS4_6LayoutINS5_IJSC_SC_SC_EEENS5_IJNSA_ILi0EEEST_ST_EEEEENS5_IJNS4_10UnderscoreESW_SW_EEEEENS4_18SM100_TMA_2SM_LOADENS4_14ComposedLayoutINS4_7SwizzleILi1ELi4ELi3EEENS4_18smem_ptr_flag_bitsILi8EEENSR_INS5_IJNSA_ILi8EEESG_EEENS5_IJSG_SC_EEEEEEEvNS4_8identityESZ_S19_vS1A_EENS_8epilogue10collective18CollectiveEpilogueINS1C_23Sm100TmaWarpSpecializedILi4ELi2ELi64ELb0ELb0EEEJNS5_IJNSA_ILi128EEESF_SG_EEENS5_IJNSR_IS1H_SC_EENSR_INSA_ILi64EEESC_EEEEEaSI_aSI_NS1C_6fusion15FusionCallbacksIS1G_NS1N_17LinearCombinationIaiaiLNS_15FloatRoundStyleE2EEES1I_S1M_JEEENS4_5SM1004TMEM4LOAD26SM100_TMEM_LOAD_32dp32b64xENS4_13SM90_TMA_LOADENS10_INS11_ILi2ELi4ELi3EEES14_NSR_INS5_IJS15_S1K_EEENS5_IJS1K_SC_EEEEEEENS4_39AutoVectorizingCopyWithAssumedAlignmentILi128EEENS4_14SM90_TMA_STOREES22_S24_S24_EEEvvEEEEvNT_6ParamsE --------------------------
	.section	.nv.constant0._ZN7cutlass13device_kernelINS_4gemm6kernel13GemmUniversalIN4cute5tupleIJiiiiEEENS1_10collective13CollectiveMmaINS1_35MainloopSm100TmaUmmaWarpSpecializedILi4ELi2ELi2ENS5_IJNS4_1CILi2EEENSA_ILi1EEESC_EEEEENS5_IJNSA_ILi256EEESF_NSA_ILi32EEEEEEaNS5_IJlSC_lEEEaSI_NS4_8TiledMMAINS4_8MMA_AtomIJNS4_21SM100_MMA_S8_2x1SM_SSIaaiLi256ELi256ELNS4_4UMMA5MajorE0ELSN_0ELNSM_8SaturateE0EEEEEENS4_6LayoutINS5_IJSC_SC_SC_EEENS5_IJNSA_ILi0EEEST_ST_EEEEENS5_IJNS4_10UnderscoreESW_SW_EEEEENS4_18SM100_TMA_2SM_LOADENS4_14ComposedLayoutINS4_7SwizzleILi1ELi4ELi3EEENS4_18smem_ptr_flag_bitsILi8EEENSR_INS5_IJNSA_ILi8EEESG_EEENS5_IJSG_SC_EEEEEEEvNS4_8identityESZ_S19_vS1A_EENS_8epilogue10collective18CollectiveEpilogueINS1C_23Sm100TmaWarpSpecializedILi4ELi2ELi64ELb0ELb0EEEJNS5_IJNSA_ILi128EEESF_SG_EEENS5_IJNSR_IS1H_SC_EENSR_INSA_ILi64EEESC_EEEEEaSI_aSI_NS1C_6fusion15FusionCallbacksIS1G_NS1N_17LinearCombinationIaiaiLNS_15FloatRoundStyleE2EEES1I_S1M_JEEENS4_5SM1004TMEM4LOAD26SM100_TMEM_LOAD_32dp32b64xENS4_13SM90_TMA_LOADENS10_INS11_ILi2ELi4ELi3EEES14_NSR_INS5_IJS15_S1K_EEENS5_IJS1K_SC_EEEEEEENS4_39AutoVectorizingCopyWithAssumedAlignmentILi128EEENS4_14SM90_TMA_STOREES22_S24_S24_EEEvvEEEEvNT_6ParamsE,"a",@progbits
	.sectionflags	@""
	.align	4
.nv.constant0._ZN7cutlass13device_kernelINS_4gemm6kernel13GemmUniversalIN4cute5tupleIJiiiiEEENS1_10collective13CollectiveMmaINS1_35MainloopSm100TmaUmmaWarpSpecializedILi4ELi2ELi2ENS5_IJNS4_1CILi2EEENSA_ILi1EEESC_EEEEENS5_IJNSA_ILi256EEESF_NSA_ILi32EEEEEEaNS5_IJlSC_lEEEaSI_NS4_8TiledMMAINS4_8MMA_AtomIJNS4_21SM100_MMA_S8_2x1SM_SSIaaiLi256ELi256ELNS4_4UMMA5MajorE0ELSN_0ELNSM_8SaturateE0EEEEEENS4_6LayoutINS5_IJSC_SC_SC_EEENS5_IJNSA_ILi0EEEST_ST_EEEEENS5_IJNS4_10UnderscoreESW_SW_EEEEENS4_18SM100_TMA_2SM_LOADENS4_14ComposedLayoutINS4_7SwizzleILi1ELi4ELi3EEENS4_18smem_ptr_flag_bitsILi8EEENSR_INS5_IJNSA_ILi8EEESG_EEENS5_IJSG_SC_EEEEEEEvNS4_8identityESZ_S19_vS1A_EENS_8epilogue10collective18CollectiveEpilogueINS1C_23Sm100TmaWarpSpecializedILi4ELi2ELi64ELb0ELb0EEEJNS5_IJNSA_ILi128EEESF_SG_EEENS5_IJNSR_IS1H_SC_EENSR_INSA_ILi64EEESC_EEEEEaSI_aSI_NS1C_6fusion15FusionCallbacksIS1G_NS1N_17LinearCombinationIaiaiLNS_15FloatRoundStyleE2EEES1I_S1M_JEEENS4_5SM1004TMEM4LOAD26SM100_TMEM_LOAD_32dp32b64xENS4_13SM90_TMA_LOADENS10_INS11_ILi2ELi4ELi3EEES14_NSR_INS5_IJS15_S1K_EEENS5_IJS1K_SC_EEEEEEENS4_39AutoVectorizingCopyWithAssumedAlignmentILi128EEENS4_14SM90_TMA_STOREES22_S24_S24_EEEvvEEEEvNT_6ParamsE:
	.zero		2944


//--------------------- SYMBOLS --------------------------

	.type		.nv.reservedSmem.offset0,@object
	.size		.nv.reservedSmem.offset0,0x4
	.type		.nv.reservedSmem.cap,@object
	.size		.nv.reservedSmem.cap,0x4
	.type		__assertfail,@function
